	.target	sm_100a

	.elftype	@"ET_EXEC"


//--------------------- .note.nv.tkinfo           --------------------------
	.section	.note.nv.tkinfo,"",@"SHT_NOTE"
	.sectionflags	@"SHF_NOTE_NV_TKINFO"
	.tkinfo
        /*0018*/ 	.word	0x00000002
        /*0030*/ 	.string	""
        /*0030*/ 	.string	"ptxas"
        /*0030*/ 	.string	"Cuda compilation tools, release 13.0, V13.0.88"
        /*0030*/ 	.string	"Build cuda_13.0.r13.0/compiler.36424714_0"
        /*0030*/ 	.string	"-arch sm_100a -m 64 "



//--------------------- .note.nv.cuinfo           --------------------------
	.section	.note.nv.cuinfo,"",@"SHT_NOTE"
	.sectionflags	@"SHF_NOTE_NV_CUINFO"
        /*0018*/ 	.short	0x0002
        /*001a*/ 	.short	0x0064
        /*001c*/ 	.short	0x0082
	.zero		2


//--------------------- .nv.info                  --------------------------
	.section	.nv.info,"",@"SHT_CUDA_INFO"
	.align	4


	//----- nvinfo : EIATTR_REGCOUNT
	.align		4
        /*0000*/ 	.byte	0x04, 0x2f
        /*0002*/ 	.short	(.L_19 - .L_18)
	.align		4
.L_18:
        /*0004*/ 	.word	index@(_ZN7cutlass13device_kernelINS_4gemm6kernel13GemmUniversalIN4cute5tupleIJiiiiEEENS1_10collective13CollectiveMmaINS1_35MainloopSm100TmaUmmaWarpSpecializedILi6ELi2ELi4ENS5_IJNS4_1CILi2EEENSA_ILi1EEESC_EEEEENS5_IJNSA_ILi64EEESF_NSA_ILi256EEEEEEaNS5_IJlSC_lEEEaSI_NS4_8TiledMMAINS4_8MMA_AtomIJNS4_15SM100_MMA_S8_SSIaaiLi64ELi64ELNS4_4UMMA5MajorE0ELSN_0ELNSM_8SaturateE0EEEEEENS4_6LayoutINS5_IJSC_SC_SC_EEENS5_IJNSA_ILi0EEEST_ST_EEEEENS5_IJNS4_10UnderscoreESW_SW_EEEEENS4_13SM90_TMA_LOADENS4_14ComposedLayoutINS4_7SwizzleILi3ELi4ELi3EEENS4_18smem_ptr_flag_bitsILi8EEENSR_INS5_IJNSA_ILi8EEENSA_ILi128EEEEEENS5_IJS16_SC_EEEEEEEvNS4_8identityENS4_23SM90_TMA_LOAD_MULTICASTES1A_vS1B_EENS_8epilogue10collective18CollectiveEpilogueINS1E_23Sm100TmaWarpSpecializedILi1ELi1ELi32ELb0ELb0EEEJSH_NS5_IJNSR_ISF_SC_EES1J_EEEaSI_aSI_NS1E_6fusion15FusionCallbacksIS1I_NS1L_17LinearCombinationIaiaiLNS_15FloatRoundStyleE2EEESH_S1K_JEEENS4_5SM1004TMEM4LOAD26SM100_TMEM_LOAD_16dp32b32xESZ_NS10_INS11_ILi2ELi4ELi3EEES14_NSR_INS5_IJS15_SF_EEENS5_IJSF_SC_EEEEEEENS4_39AutoVectorizingCopyWithAssumedAlignmentILi128EEENS4_14SM90_TMA_STOREES1Z_S21_S21_EEEvvEEEEvNT_6ParamsE)
        /*0008*/ 	.word	0x00000059


	//----- nvinfo : EIATTR_FRAME_SIZE
	.align		4
.L_19:
        /*000c*/ 	.byte	0x04, 0x11
        /*000e*/ 	.short	(.L_21 - .L_20)
	.align		4
.L_20:
        /*0010*/ 	.word	index@($__internal_2_$__cuda_sm10x_tcgen05_guardrail_trap_unallocated_columns_being_dealloced)
        /*0014*/ 	.word	0x00000000


	//----- nvinfo : EIATTR_FRAME_SIZE
	.align		4
.L_21:
        /*0018*/ 	.byte	0x04, 0x11
        /*001a*/ 	.short	(.L_23 - .L_22)
	.align		4
.L_22:
        /*001c*/ 	.word	index@($__internal_1_$__cuda_sm10x_tcgen05_guardrail_trap_phase_invalid_during_alloc)
        /*0020*/ 	.word	0x00000000


	//----- nvinfo : EIATTR_FRAME_SIZE
	.align		4
.L_23:
        /*0024*/ 	.byte	0x04, 0x11
        /*0026*/ 	.short	(.L_25 - .L_24)
	.align		4
.L_24:
        /*0028*/ 	.word	index@($__internal_0_$__cuda_sm10x_tcgen05_guardrail_trap_col_being_dealloced_not_returned_by_alloc)
        /*002c*/ 	.word	0x00000000


	//----- nvinfo : EIATTR_FRAME_SIZE
	.align		4
.L_25:
        /*0030*/ 	.byte	0x04, 0x11
        /*0032*/ 	.short	(.L_27 - .L_26)
	.align		4
.L_26:
        /*0034*/ 	.word	index@(_ZN7cutlass13device_kernelINS_4gemm6kernel13GemmUniversalIN4cute5tupleIJiiiiEEENS1_10collective13CollectiveMmaINS1_35MainloopSm100TmaUmmaWarpSpecializedILi6ELi2ELi4ENS5_IJNS4_1CILi2EEENSA_ILi1EEESC_EEEEENS5_IJNSA_ILi64EEESF_NSA_ILi256EEEEEEaNS5_IJlSC_lEEEaSI_NS4_8TiledMMAINS4_8MMA_AtomIJNS4_15SM100_MMA_S8_SSIaaiLi64ELi64ELNS4_4UMMA5MajorE0ELSN_0ELNSM_8SaturateE0EEEEEENS4_6LayoutINS5_IJSC_SC_SC_EEENS5_IJNSA_ILi0EEEST_ST_EEEEENS5_IJNS4_10UnderscoreESW_SW_EEEEENS4_13SM90_TMA_LOADENS4_14ComposedLayoutINS4_7SwizzleILi3ELi4ELi3EEENS4_18smem_ptr_flag_bitsILi8EEENSR_INS5_IJNSA_ILi8EEENSA_ILi128EEEEEENS5_IJS16_SC_EEEEEEEvNS4_8identityENS4_23SM90_TMA_LOAD_MULTICASTES1A_vS1B_EENS_8epilogue10collective18CollectiveEpilogueINS1E_23Sm100TmaWarpSpecializedILi1ELi1ELi32ELb0ELb0EEEJSH_NS5_IJNSR_ISF_SC_EES1J_EEEaSI_aSI_NS1E_6fusion15FusionCallbacksIS1I_NS1L_17LinearCombinationIaiaiLNS_15FloatRoundStyleE2EEESH_S1K_JEEENS4_5SM1004TMEM4LOAD26SM100_TMEM_LOAD_16dp32b32xESZ_NS10_INS11_ILi2ELi4ELi3EEES14_NSR_INS5_IJS15_SF_EEENS5_IJSF_SC_EEEEEEENS4_39AutoVectorizingCopyWithAssumedAlignmentILi128EEENS4_14SM90_TMA_STOREES1Z_S21_S21_EEEvvEEEEvNT_6ParamsE)
        /*0038*/ 	.word	0x00000000


	//----- nvinfo : EIATTR_MIN_STACK_SIZE
	.align		4
.L_27:
        /*003c*/ 	.byte	0x04, 0x12
        /*003e*/ 	.short	(.L_29 - .L_28)
	.align		4
.L_28:
        /*0040*/ 	.word	index@(_ZN7cutlass13device_kernelINS_4gemm6kernel13GemmUniversalIN4cute5tupleIJiiiiEEENS1_10collective13CollectiveMmaINS1_35MainloopSm100TmaUmmaWarpSpecializedILi6ELi2ELi4ENS5_IJNS4_1CILi2EEENSA_ILi1EEESC_EEEEENS5_IJNSA_ILi64EEESF_NSA_ILi256EEEEEEaNS5_IJlSC_lEEEaSI_NS4_8TiledMMAINS4_8MMA_AtomIJNS4_15SM100_MMA_S8_SSIaaiLi64ELi64ELNS4_4UMMA5MajorE0ELSN_0ELNSM_8SaturateE0EEEEEENS4_6LayoutINS5_IJSC_SC_SC_EEENS5_IJNSA_ILi0EEEST_ST_EEEEENS5_IJNS4_10UnderscoreESW_SW_EEEEENS4_13SM90_TMA_LOADENS4_14ComposedLayoutINS4_7SwizzleILi3ELi4ELi3EEENS4_18smem_ptr_flag_bitsILi8EEENSR_INS5_IJNSA_ILi8EEENSA_ILi128EEEEEENS5_IJS16_SC_EEEEEEEvNS4_8identityENS4_23SM90_TMA_LOAD_MULTICASTES1A_vS1B_EENS_8epilogue10collective18CollectiveEpilogueINS1E_23Sm100TmaWarpSpecializedILi1ELi1ELi32ELb0ELb0EEEJSH_NS5_IJNSR_ISF_SC_EES1J_EEEaSI_aSI_NS1E_6fusion15FusionCallbacksIS1I_NS1L_17LinearCombinationIaiaiLNS_15FloatRoundStyleE2EEESH_S1K_JEEENS4_5SM1004TMEM4LOAD26SM100_TMEM_LOAD_16dp32b32xESZ_NS10_INS11_ILi2ELi4ELi3EEES14_NSR_INS5_IJS15_SF_EEENS5_IJSF_SC_EEEEEEENS4_39AutoVectorizingCopyWithAssumedAlignmentILi128EEENS4_14SM90_TMA_STOREES1Z_S21_S21_EEEvvEEEEvNT_6ParamsE)
        /*0044*/ 	.word	0x00000000
.L_29:


//--------------------- .nv.compat                --------------------------
	.section	.nv.compat,"",@"SHT_CUDA_COMPAT_INFO"
	.align	4
        /*0000*/ 	.byte	0x02, 0x09, 0x01, 0x00, 0x02, 0x02, 0x03, 0x00, 0x02, 0x05, 0x06, 0x00, 0x03, 0x07, 0x01, 0x01
        /*0010*/ 	.byte	0x02, 0x03, 0x01, 0x00, 0x02, 0x06, 0x01, 0x00, 0x04, 0x0b, 0x08, 0x00, 0x01, 0x00, 0x00, 0x00
        /*0020*/ 	.byte	0x00, 0x00, 0x00, 0x00


//--------------------- .nv.info._ZN7cutlass13device_kernelINS_4gemm6kernel13GemmUniversalIN4cute5tupleIJiiiiEEENS1_10collective13CollectiveMmaINS1_35MainloopSm100TmaUmmaWarpSpecializedILi6ELi2ELi4ENS5_IJNS4_1CILi2EEENSA_ILi1EEESC_EEEEENS5_IJNSA_ILi64EEESF_NSA_ILi256EEEEEEaNS5_IJlSC_lEEEaSI_NS4_8TiledMMAINS4_8MMA_AtomIJNS4_15SM100_MMA_S8_SSIaaiLi64ELi64ELNS4_4UMMA5MajorE0ELSN_0ELNSM_8SaturateE0EEEEEENS4_6LayoutINS5_IJSC_SC_SC_EEENS5_IJNSA_ILi0EEEST_ST_EEEEENS5_IJNS4_10UnderscoreESW_SW_EEEEENS4_13SM90_TMA_LOADENS4_14ComposedLayoutINS4_7SwizzleILi3ELi4ELi3EEENS4_18smem_ptr_flag_bitsILi8EEENSR_INS5_IJNSA_ILi8EEENSA_ILi128EEEEEENS5_IJS16_SC_EEEEEEEvNS4_8identityENS4_23SM90_TMA_LOAD_MULTICASTES1A_vS1B_EENS_8epilogue10collective18CollectiveEpilogueINS1E_23Sm100TmaWarpSpecializedILi1ELi1ELi32ELb0ELb0EEEJSH_NS5_IJNSR_ISF_SC_EES1J_EEEaSI_aSI_NS1E_6fusion15FusionCallbacksIS1I_NS1L_17LinearCombinationIaiaiLNS_15FloatRoundStyleE2EEESH_S1K_JEEENS4_5SM1004TMEM4LOAD26SM100_TMEM_LOAD_16dp32b32xESZ_NS10_INS11_ILi2ELi4ELi3EEES14_NSR_INS5_IJS15_SF_EEENS5_IJSF_SC_EEEEEEENS4_39AutoVectorizingCopyWithAssumedAlignmentILi128EEENS4_14SM90_TMA_STOREES1Z_S21_S21_EEEvvEEEEvNT_6ParamsE --------------------------
	.section	.nv.info._ZN7cutlass13device_kernelINS_4gemm6kernel13GemmUniversalIN4cute5tupleIJiiiiEEENS1_10collective13CollectiveMmaINS1_35MainloopSm100TmaUmmaWarpSpecializedILi6ELi2ELi4ENS5_IJNS4_1CILi2EEENSA_ILi1EEESC_EEEEENS5_IJNSA_ILi64EEESF_NSA_ILi256EEEEEEaNS5_IJlSC_lEEEaSI_NS4_8TiledMMAINS4_8MMA_AtomIJNS4_15SM100_MMA_S8_SSIaaiLi64ELi64ELNS4_4UMMA5MajorE0ELSN_0ELNSM_8SaturateE0EEEEEENS4_6LayoutINS5_IJSC_SC_SC_EEENS5_IJNSA_ILi0EEEST_ST_EEEEENS5_IJNS4_10UnderscoreESW_SW_EEEEENS4_13SM90_TMA_LOADENS4_14ComposedLayoutINS4_7SwizzleILi3ELi4ELi3EEENS4_18smem_ptr_flag_bitsILi8EEENSR_INS5_IJNSA_ILi8EEENSA_ILi128EEEEEENS5_IJS16_SC_EEEEEEEvNS4_8identityENS4_23SM90_TMA_LOAD_MULTICASTES1A_vS1B_EENS_8epilogue10collective18CollectiveEpilogueINS1E_23Sm100TmaWarpSpecializedILi1ELi1ELi32ELb0ELb0EEEJSH_NS5_IJNSR_ISF_SC_EES1J_EEEaSI_aSI_NS1E_6fusion15FusionCallbacksIS1I_NS1L_17LinearCombinationIaiaiLNS_15FloatRoundStyleE2EEESH_S1K_JEEENS4_5SM1004TMEM4LOAD26SM100_TMEM_LOAD_16dp32b32xESZ_NS10_INS11_ILi2ELi4ELi3EEES14_NSR_INS5_IJS15_SF_EEENS5_IJSF_SC_EEEEEEENS4_39AutoVectorizingCopyWithAssumedAlignmentILi128EEENS4_14SM90_TMA_STOREES1Z_S21_S21_EEEvvEEEEvNT_6ParamsE,"",@"SHT_CUDA_INFO"
	.sectionflags	@""
	.align	4


	//----- nvinfo : EIATTR_CUDA_API_VERSION
	.align		4
        /*0000*/ 	.byte	0x04, 0x37
        /*0002*/ 	.short	(.L_31 - .L_30)
.L_30:
        /*0004*/ 	.word	0x00000082


	//----- nvinfo : EIATTR_KPARAM_INFO
	.align		4
.L_31:
        /*0008*/ 	.byte	0x04, 0x17
        /*000a*/ 	.short	(.L_33 - .L_32)
.L_32:
        /*000c*/ 	.word	0x00000000
        /*0010*/ 	.short	0x0000
        /*0012*/ 	.short	0x0000
        /*0014*/ 	.byte	0x00, 0xf0, 0x01, 0x20


	//----- nvinfo : EIATTR_AT_ENTRY_FRAGMENTS
	.align		4
.L_33:
        /*0018*/ 	.byte	0x04, 0x4f
        /*001a*/ 	.short	(.L_35 - .L_34)


	//   ....[0]....
.L_34:
        /*001c*/ 	.word	0x00000006


	//----- nvinfo : EIATTR_RESERVED_SMEM_USED
	.align		4
.L_35:
        /*0020*/ 	.byte	0x01, 0x41
	.zero		2


	//----- nvinfo : EIATTR_SPARSE_MMA_MASK
	.align		4
        /*0024*/ 	.byte	0x03, 0x50
        /*0026*/ 	.short	0x0000


	//----- nvinfo : EIATTR_TCGEN05_1CTA_USED
	.align		4
        /*0028*/ 	.byte	0x01, 0x51
	.zero		2


	//----- nvinfo : EIATTR_MAXREG_COUNT
	.align		4
        /*002c*/ 	.byte	0x03, 0x1b
        /*002e*/ 	.short	0x00ff


	//----- nvinfo : EIATTR_NUM_BARRIERS
	.align		4
        /*0030*/ 	.byte	0x02, 0x4c
        /*0032*/ 	.byte	0x07
	.zero		1


	//----- nvinfo : EIATTR_EXTERNS
	.align		4
        /*0034*/ 	.byte	0x04, 0x0f
        /*0036*/ 	.short	(.L_37 - .L_36)


	//   ....[0]....
	.align		4
.L_36:
        /*0038*/ 	.word	index@(__assertfail)


	//----- nvinfo : EIATTR_MERCURY_ISA_VERSION
	.align		4
.L_37:
        /*003c*/ 	.byte	0x03, 0x5f
        /*003e*/ 	.short	0x0101


	//----- nvinfo : EIATTR_INT_WARP_WIDE_INSTR_OFFSETS
	.align		4
        /*0040*/ 	.byte	0x04, 0x31
        /*0042*/ 	.short	(.L_39 - .L_38)


	//   ....[0]....
.L_38:
        /*0044*/ 	.word	0x000040b0


	//   ....[1]....
        /*0048*/ 	.word	0x000040e0


	//   ....[2]....
        /*004c*/ 	.word	0x00004100


	//   ....[3]....
        /*0050*/ 	.word	0x00004ce0


	//   ....[4]....
        /*0054*/ 	.word	0x00004d90


	//----- nvinfo : EIATTR_COOP_GROUP_MASK_REGIDS
	.align		4
.L_39:
        /*0058*/ 	.byte	0x04, 0x29
        /*005a*/ 	.short	(.L_41 - .L_40)


	//   ....[0]....
.L_40:
        /*005c*/ 	.word	0xffffffff


	//   ....[1]....
        /*0060*/ 	.word	0xffffffff


	//   ....[2]....
        /*0064*/ 	.word	0xffffffff


	//   ....[3]....
        /*0068*/ 	.word	0xffffffff


	//   ....[4]....
        /*006c*/ 	.word	0xffffffff


	//   ....[5]....
        /*0070*/ 	.word	0xffffffff


	//   ....[6]....
        /*0074*/ 	.word	0xffffffff


	//   ....[7]....
        /*0078*/ 	.word	0xffffffff


	//   ....[8]....
        /*007c*/ 	.word	0xffffffff


	//   ....[9]....
        /*0080*/ 	.word	0xffffffff


	//   ....[10]....
        /*0084*/ 	.word	0xffffffff


	//   ....[11]....
        /*0088*/ 	.word	0xffffffff


	//   ....[12]....
        /*008c*/ 	.word	0xffffffff


	//   ....[13]....
        /*0090*/ 	.word	0xffffffff


	//----- nvinfo : EIATTR_COOP_GROUP_INSTR_OFFSETS
	.align		4
.L_41:
        /*0094*/ 	.byte	0x04, 0x28
        /*0096*/ 	.short	(.L_43 - .L_42)


	//   ....[0]....
.L_42:
        /*0098*/ 	.word	0x00000080


	//   ....[1]....
        /*009c*/ 	.word	0x000004e0


	//   ....[2]....
        /*00a0*/ 	.word	0x000006c0


	//   ....[3]....
        /*00a4*/ 	.word	0x00000800


	//   ....[4]....
        /*00a8*/ 	.word	0x00000900


	//   ....[5]....
        /*00ac*/ 	.word	0x00000a70


	//   ....[6]....
        /*00b0*/ 	.word	0x00000c10


	//   ....[7]....
        /*00b4*/ 	.word	0x00000dc0


	//   ....[8]....
        /*00b8*/ 	.word	0x00002120


	//   ....[9]....
        /*00bc*/ 	.word	0x000030e0


	//   ....[10]....
        /*00c0*/ 	.word	0x000032f0


	//   ....[11]....
        /*00c4*/ 	.word	0x00003320


	//   ....[12]....
        /*00c8*/ 	.word	0x00003f90


	//   ....[13]....
        /*00cc*/ 	.word	0x000041c0


	//----- nvinfo : EIATTR_VRC_CTA_INIT_COUNT
	.align		4
.L_43:
        /*00d0*/ 	.byte	0x02, 0x4a
        /*00d2*/ 	.byte	0x80
	.zero		1


	//----- nvinfo : EIATTR_SYSCALL_OFFSETS
	.align		4
        /*00d4*/ 	.byte	0x04, 0x46
        /*00d6*/ 	.short	(.L_45 - .L_44)


	//   ....[0]....
.L_44:
        /*00d8*/ 	.word	0x000058f0


	//   ....[1]....
        /*00dc*/ 	.word	0x00005a30


	//   ....[2]....
        /*00e0*/ 	.word	0x000061b0


	//----- nvinfo : EIATTR_MBARRIER_INSTR_OFFSETS
	.align		4
.L_45:
        /*00e4*/ 	.byte	0x04, 0x39
        /*00e6*/ 	.short	(.L_47 - .L_46)


	//   ....[0]....
.L_46:
        /*00e8*/ 	.word	0x000005f0
        /*00ec*/ 	.word	0x000000ff
        /*00f0*/ 	.word	0x00000000
        /*00f4*/ 	.short	0x0100
        /*00f6*/ 	.byte	0x04
	.zero		1


	//   ....[1]....
        /*00f8*/ 	.word	0x00000600
        /*00fc*/ 	.word	0x000000ff
        /*0100*/ 	.word	0x00000030
        /*0104*/ 	.short	0x0100
        /*0106*/ 	.byte	0x04
	.zero		1


	//   ....[2]....
        /*0108*/ 	.word	0x00000610
        /*010c*/ 	.word	0x000000ff
        /*0110*/ 	.word	0x00000008
        /*0114*/ 	.short	0x0100
        /*0116*/ 	.byte	0x04
	.zero		1


	//   ....[3]....
        /*0118*/ 	.word	0x00000620
        /*011c*/ 	.word	0x000000ff
        /*0120*/ 	.word	0x00000038
        /*0124*/ 	.short	0x0100
        /*0126*/ 	.byte	0x04
	.zero		1


	//   ....[4]....
        /*0128*/ 	.word	0x00000630
        /*012c*/ 	.word	0x000000ff
        /*0130*/ 	.word	0x00000010
        /*0134*/ 	.short	0x0100
        /*0136*/ 	.byte	0x04
	.zero		1


	//   ....[5]....
        /*0138*/ 	.word	0x00000640
        /*013c*/ 	.word	0x000000ff
        /*0140*/ 	.word	0x00000040
        /*0144*/ 	.short	0x0100
        /*0146*/ 	.byte	0x04
	.zero		1


	//   ....[6]....
        /*0148*/ 	.word	0x00000650
        /*014c*/ 	.word	0x000000ff
        /*0150*/ 	.word	0x00000018
        /*0154*/ 	.short	0x0100
        /*0156*/ 	.byte	0x04
	.zero		1


	//   ....[7]....
        /*0158*/ 	.word	0x00000660
        /*015c*/ 	.word	0x000000ff
        /*0160*/ 	.word	0x00000048
        /*0164*/ 	.short	0x0100
        /*0166*/ 	.byte	0x04
	.zero		1


	//   ....[8]....
        /*0168*/ 	.word	0x00000670
        /*016c*/ 	.word	0x000000ff
        /*0170*/ 	.word	0x00000020
        /*0174*/ 	.short	0x0100
        /*0176*/ 	.byte	0x04
	.zero		1


	//   ....[9]....
        /*0178*/ 	.word	0x00000680
        /*017c*/ 	.word	0x000000ff
        /*0180*/ 	.word	0x00000050
        /*0184*/ 	.short	0x0100
        /*0186*/ 	.byte	0x04
	.zero		1


	//   ....[10]....
        /*0188*/ 	.word	0x00000690
        /*018c*/ 	.word	0x000000ff
        /*0190*/ 	.word	0x00000028
        /*0194*/ 	.short	0x0100
        /*0196*/ 	.byte	0x04
	.zero		1


	//   ....[11]....
        /*0198*/ 	.word	0x000006a0
        /*019c*/ 	.word	0x000000ff
        /*01a0*/ 	.word	0x00000058
        /*01a4*/ 	.short	0x0100
        /*01a6*/ 	.byte	0x04
	.zero		1


	//   ....[12]....
        /*01a8*/ 	.word	0x000007d0
        /*01ac*/ 	.word	0x000000ff
        /*01b0*/ 	.word	0x00000060
        /*01b4*/ 	.short	0x0100
        /*01b6*/ 	.byte	0x04
	.zero		1


	//   ....[13]....
        /*01b8*/ 	.word	0x000007e0
        /*01bc*/ 	.word	0x000000ff
        /*01c0*/ 	.word	0x00000068
        /*01c4*/ 	.short	0x0100
        /*01c6*/ 	.byte	0x04
	.zero		1


	//   ....[14]....
        /*01c8*/ 	.word	0x000008d0
        /*01cc*/ 	.word	0x000000ff
        /*01d0*/ 	.word	0x00000070
        /*01d4*/ 	.short	0x0100
        /*01d6*/ 	.byte	0x06
	.zero		1


	//   ....[15]....
        /*01d8*/ 	.word	0x000008e0
        /*01dc*/ 	.word	0x000000ff
        /*01e0*/ 	.word	0x00000078
        /*01e4*/ 	.short	0x0100
        /*01e6*/ 	.byte	0x06
	.zero		1


	//   ....[16]....
        /*01e8*/ 	.word	0x00000a20
        /*01ec*/ 	.word	0x000000ff
        /*01f0*/ 	.word	0x00000080
        /*01f4*/ 	.short	0x0100
        /*01f6*/ 	.byte	0x06
	.zero		1


	//   ....[17]....
        /*01f8*/ 	.word	0x00000a30
        /*01fc*/ 	.word	0x000000ff
        /*0200*/ 	.word	0x00000090
        /*0204*/ 	.short	0x0100
        /*0206*/ 	.byte	0x06
	.zero		1


	//   ....[18]....
        /*0208*/ 	.word	0x00000a40
        /*020c*/ 	.word	0x000000ff
        /*0210*/ 	.word	0x00000088
        /*0214*/ 	.short	0x0100
        /*0216*/ 	.byte	0x06
	.zero		1


	//   ....[19]....
        /*0218*/ 	.word	0x00000a50
        /*021c*/ 	.word	0x000000ff
        /*0220*/ 	.word	0x00000098
        /*0224*/ 	.short	0x0100
        /*0226*/ 	.byte	0x06
	.zero		1


	//   ....[20]....
        /*0228*/ 	.word	0x00000b80
        /*022c*/ 	.word	0x000000ff
        /*0230*/ 	.word	0x000000a0
        /*0234*/ 	.short	0x0100
        /*0236*/ 	.byte	0x04
	.zero		1


	//   ....[21]....
        /*0238*/ 	.word	0x00000b90
        /*023c*/ 	.word	0x000000ff
        /*0240*/ 	.word	0x000000c0
        /*0244*/ 	.short	0x0100
        /*0246*/ 	.byte	0x04
	.zero		1


	//   ....[22]....
        /*0248*/ 	.word	0x00000ba0
        /*024c*/ 	.word	0x000000ff
        /*0250*/ 	.word	0x000000a8
        /*0254*/ 	.short	0x0100
        /*0256*/ 	.byte	0x04
	.zero		1


	//   ....[23]....
        /*0258*/ 	.word	0x00000bb0
        /*025c*/ 	.word	0x000000ff
        /*0260*/ 	.word	0x000000c8
        /*0264*/ 	.short	0x0100
        /*0266*/ 	.byte	0x04
	.zero		1


	//   ....[24]....
        /*0268*/ 	.word	0x00000bc0
        /*026c*/ 	.word	0x000000ff
        /*0270*/ 	.word	0x000000b0
        /*0274*/ 	.short	0x0100
        /*0276*/ 	.byte	0x04
	.zero		1


	//   ....[25]....
        /*0278*/ 	.word	0x00000bd0
        /*027c*/ 	.word	0x000000ff
        /*0280*/ 	.word	0x000000d0
        /*0284*/ 	.short	0x0100
        /*0286*/ 	.byte	0x04
	.zero		1


	//   ....[26]....
        /*0288*/ 	.word	0x00000be0
        /*028c*/ 	.word	0x000000ff
        /*0290*/ 	.word	0x000000b8
        /*0294*/ 	.short	0x0100
        /*0296*/ 	.byte	0x04
	.zero		1


	//   ....[27]....
        /*0298*/ 	.word	0x00000bf0
        /*029c*/ 	.word	0x000000ff
        /*02a0*/ 	.word	0x000000d8
        /*02a4*/ 	.short	0x0100
        /*02a6*/ 	.byte	0x04
	.zero		1


	//   ....[28]....
        /*02a8*/ 	.word	0x00000ce0
        /*02ac*/ 	.word	0x000000ff
        /*02b0*/ 	.word	0x000000e0
        /*02b4*/ 	.short	0x0100
        /*02b6*/ 	.byte	0x04
	.zero		1


	//   ....[29]....
        /*02b8*/ 	.word	0x00000cf0
        /*02bc*/ 	.word	0x000000ff
        /*02c0*/ 	.word	0x000000f0
        /*02c4*/ 	.short	0x0100
        /*02c6*/ 	.byte	0x04
	.zero		1


	//   ....[30]....
        /*02c8*/ 	.word	0x00000d00
        /*02cc*/ 	.word	0x000000ff
        /*02d0*/ 	.word	0x000000e8
        /*02d4*/ 	.short	0x0100
        /*02d6*/ 	.byte	0x04
	.zero		1


	//   ....[31]....
        /*02d8*/ 	.word	0x00000d10
        /*02dc*/ 	.word	0x000000ff
        /*02e0*/ 	.word	0x000000f8
        /*02e4*/ 	.short	0x0100
        /*02e6*/ 	.byte	0x04
	.zero		1


	//   ....[32]....
        /*02e8*/ 	.word	0x00001800
        /*02ec*/ 	.word	0x00000000
        /*02f0*/ 	.word	0x000000f0
        /*02f4*/ 	.short	0x010a
        /*02f6*/ 	.byte	0xff
	.zero		1


	//   ....[33]....
        /*02f8*/ 	.word	0x00001830
        /*02fc*/ 	.word	0x00000000
        /*0300*/ 	.word	0x000000e0
        /*0304*/ 	.short	0x0101
        /*0306*/ 	.byte	0xff
	.zero		1


	//   ....[34]....
        /*0308*/ 	.word	0x00001900
        /*030c*/ 	.word	0x000000ff
        /*0310*/ 	.word	0x00000030
        /*0314*/ 	.short	0x010a
        /*0316*/ 	.byte	0x04
	.zero		1


	//   ....[35]....
        /*0318*/ 	.word	0x00001980
        /*031c*/ 	.word	0x000000ff
        /*0320*/ 	.word	0x00000030
        /*0324*/ 	.short	0x010a
        /*0326*/ 	.byte	0x21
	.zero		1


	//   ....[36]....
        /*0328*/ 	.word	0x00001b70
        /*032c*/ 	.word	0x000000ff
        /*0330*/ 	.word	0x00000030
        /*0334*/ 	.short	0x010a
        /*0336*/ 	.byte	0x05
	.zero		1


	//   ....[37]....
        /*0338*/ 	.word	0x00001d10
        /*033c*/ 	.word	0x000000ff
        /*0340*/ 	.word	0x00000078
        /*0344*/ 	.short	0x0101
        /*0346*/ 	.byte	0x0d
	.zero		1


	//   ....[38]....
        /*0348*/ 	.word	0x00001d30
        /*034c*/ 	.word	0x000000ff
        /*0350*/ 	.word	0x00000030
        /*0354*/ 	.short	0x010a
        /*0356*/ 	.byte	0x04
	.zero		1


	//   ....[39]....
        /*0358*/ 	.word	0x00001db0
        /*035c*/ 	.word	0x000000ff
        /*0360*/ 	.word	0x00000030
        /*0364*/ 	.short	0x010a
        /*0366*/ 	.byte	0x21
	.zero		1


	//   ....[40]....
        /*0368*/ 	.word	0x00001f40
        /*036c*/ 	.word	0x000000ff
        /*0370*/ 	.word	0x00000030
        /*0374*/ 	.short	0x010a
        /*0376*/ 	.byte	0x05
	.zero		1


	//   ....[41]....
        /*0378*/ 	.word	0x00002150
        /*037c*/ 	.word	0x00000003
        /*0380*/ 	.word	0x00000080
        /*0384*/ 	.short	0x010a
        /*0386*/ 	.byte	0xff
	.zero		1


	//   ....[42]....
        /*0388*/ 	.word	0x000022a0
        /*038c*/ 	.word	0x00000000
        /*0390*/ 	.word	0x00000000
        /*0394*/ 	.short	0x0101
        /*0396*/ 	.byte	0xff
	.zero		1


	//   ....[43]....
        /*0398*/ 	.word	0x00002840
        /*039c*/ 	.word	0x000000ff
        /*03a0*/ 	.word	0x00000000
        /*03a4*/ 	.short	0x010a
        /*03a6*/ 	.byte	0x04
	.zero		1


	//   ....[44]....
        /*03a8*/ 	.word	0x000028d0
        /*03ac*/ 	.word	0x000000ff
        /*03b0*/ 	.word	0x00000000
        /*03b4*/ 	.short	0x010a
        /*03b6*/ 	.byte	0x05
	.zero		1


	//   ....[45]....
        /*03b8*/ 	.word	0x00002960
        /*03bc*/ 	.word	0x000000ff
        /*03c0*/ 	.word	0x00000000
        /*03c4*/ 	.short	0x010a
        /*03c6*/ 	.byte	0x05
	.zero		1


	//   ....[46]....
        /*03c8*/ 	.word	0x000029f0
        /*03cc*/ 	.word	0x000000ff
        /*03d0*/ 	.word	0x00000000
        /*03d4*/ 	.short	0x010a
        /*03d6*/ 	.byte	0x05
	.zero		1


	//   ....[47]....
        /*03d8*/ 	.word	0x00002a80
        /*03dc*/ 	.word	0x000000ff
        /*03e0*/ 	.word	0x00000000
        /*03e4*/ 	.short	0x010a
        /*03e6*/ 	.byte	0x05
	.zero		1


	//   ....[48]....
        /*03e8*/ 	.word	0x00002b20
        /*03ec*/ 	.word	0x00000000
        /*03f0*/ 	.word	0x00000000
        /*03f4*/ 	.short	0x010a
        /*03f6*/ 	.byte	0xff
	.zero		1


	//   ....[49]....
        /*03f8*/ 	.word	0x00002c40
        /*03fc*/ 	.word	0x00000002
        /*0400*/ 	.word	0x000000e0
        /*0404*/ 	.short	0x010a
        /*0406*/ 	.byte	0xff
	.zero		1


	//   ....[50]....
        /*0408*/ 	.word	0x00002cb0
        /*040c*/ 	.word	0x00000002
        /*0410*/ 	.word	0x00000000
        /*0414*/ 	.short	0x0101
        /*0416*/ 	.byte	0xff
	.zero		1


	//   ....[51]....
        /*0418*/ 	.word	0x00002cd0
        /*041c*/ 	.word	0x000000ff
        /*0420*/ 	.word	0x00000090
        /*0424*/ 	.short	0x010a
        /*0426*/ 	.byte	0x04
	.zero		1


	//   ....[52]....
        /*0428*/ 	.word	0x00002df0
        /*042c*/ 	.word	0x00000002
        /*0430*/ 	.word	0x00000080
        /*0434*/ 	.short	0x010a
        /*0436*/ 	.byte	0xff
	.zero		1


	//   ....[53]....
        /*0438*/ 	.word	0x00002ef0
        /*043c*/ 	.word	0x00000002
        /*0440*/ 	.word	0x00000000
        /*0444*/ 	.short	0x0101
        /*0446*/ 	.byte	0xff
	.zero		1


	//   ....[54]....
        /*0448*/ 	.word	0x00002f80
        /*044c*/ 	.word	0x000000ff
        /*0450*/ 	.word	0x00000090
        /*0454*/ 	.short	0x0106
        /*0456*/ 	.byte	0x04
	.zero		1


	//   ....[55]....
        /*0458*/ 	.word	0x00002fa0
        /*045c*/ 	.word	0x000000ff
        /*0460*/ 	.word	0x00000090
        /*0464*/ 	.short	0x010a
        /*0466*/ 	.byte	0x04
	.zero		1


	//   ....[56]....
        /*0468*/ 	.word	0x00003030
        /*046c*/ 	.word	0x000000ff
        /*0470*/ 	.word	0x00000090
        /*0474*/ 	.short	0x0106
        /*0476*/ 	.byte	0x07
	.zero		1


	//   ....[57]....
        /*0478*/ 	.word	0x00003070
        /*047c*/ 	.word	0x00000000
        /*0480*/ 	.word	0x00000090
        /*0484*/ 	.short	0x010a
        /*0486*/ 	.byte	0xff
	.zero		1


	//   ....[58]....
        /*0488*/ 	.word	0x00003640
        /*048c*/ 	.word	0x00000000
        /*0490*/ 	.word	0x00000080
        /*0494*/ 	.short	0x010a
        /*0496*/ 	.byte	0xff
	.zero		1


	//   ....[59]....
        /*0498*/ 	.word	0x00003740
        /*049c*/ 	.word	0x00000003
        /*04a0*/ 	.word	0x00000000
        /*04a4*/ 	.short	0x0101
        /*04a6*/ 	.byte	0xff
	.zero		1


	//   ....[60]....
        /*04a8*/ 	.word	0x00003750
        /*04ac*/ 	.word	0x000000ff
        /*04b0*/ 	.word	0x00000000
        /*04b4*/ 	.short	0x010a
        /*04b6*/ 	.byte	0x04
	.zero		1


	//   ....[61]....
        /*04b8*/ 	.word	0x000037d0
        /*04bc*/ 	.word	0x000000ff
        /*04c0*/ 	.word	0x000000c0
        /*04c4*/ 	.short	0x010a
        /*04c6*/ 	.byte	0x2e
	.zero		1


	//   ....[62]....
        /*04c8*/ 	.word	0x000038b0
        /*04cc*/ 	.word	0x000000ff
        /*04d0*/ 	.word	0x00000000
        /*04d4*/ 	.short	0x010a
        /*04d6*/ 	.byte	0x07
	.zero		1


	//   ....[63]....
        /*04d8*/ 	.word	0x000039f0
        /*04dc*/ 	.word	0x000000ff
        /*04e0*/ 	.word	0x00000000
        /*04e4*/ 	.short	0x010a
        /*04e6*/ 	.byte	0x04
	.zero		1


	//   ....[64]....
        /*04e8*/ 	.word	0x00003dc0
        /*04ec*/ 	.word	0x000000ff
        /*04f0*/ 	.word	0x00000000
        /*04f4*/ 	.short	0x010a
        /*04f6*/ 	.byte	0x04
	.zero		1


	//   ....[65]....
        /*04f8*/ 	.word	0x00003e50
        /*04fc*/ 	.word	0x000000ff
        /*0500*/ 	.word	0x00000000
        /*0504*/ 	.short	0x010a
        /*0506*/ 	.byte	0x05
	.zero		1


	//   ....[66]....
        /*0508*/ 	.word	0x00003ee0
        /*050c*/ 	.word	0x000000ff
        /*0510*/ 	.word	0x00000000
        /*0514*/ 	.short	0x010a
        /*0516*/ 	.byte	0x05
	.zero		1


	//   ....[67]....
        /*0518*/ 	.word	0x00003f70
        /*051c*/ 	.word	0x000000ff
        /*0520*/ 	.word	0x00000000
        /*0524*/ 	.short	0x010a
        /*0526*/ 	.byte	0x04
	.zero		1


	//   ....[68]....
        /*0528*/ 	.word	0x00004460
        /*052c*/ 	.word	0x00000003
        /*0530*/ 	.word	0x00000080
        /*0534*/ 	.short	0x010a
        /*0536*/ 	.byte	0xff
	.zero		1


	//   ....[69]....
        /*0538*/ 	.word	0x000045d0
        /*053c*/ 	.word	0x00000000
        /*0540*/ 	.word	0x00000000
        /*0544*/ 	.short	0x0101
        /*0546*/ 	.byte	0xff
	.zero		1


	//   ....[70]....
        /*0548*/ 	.word	0x00004a90
        /*054c*/ 	.word	0x000000ff
        /*0550*/ 	.word	0x00000078
        /*0554*/ 	.short	0x010a
        /*0556*/ 	.byte	0x11
	.zero		1


	//   ....[71]....
        /*0558*/ 	.word	0x00004c20
        /*055c*/ 	.word	0x000000ff
        /*0560*/ 	.word	0x00000068
        /*0564*/ 	.short	0x010a
        /*0566*/ 	.byte	0x11
	.zero		1


	//   ....[72]....
        /*0568*/ 	.word	0x00004e30
        /*056c*/ 	.word	0x000000ff
        /*0570*/ 	.word	0x00000060
        /*0574*/ 	.short	0x010b
        /*0576*/ 	.byte	0x11
	.zero		1


	//   ....[73]....
        /*0578*/ 	.word	0x00004e40
        /*057c*/ 	.word	0x000000ff
        /*0580*/ 	.word	0x00000000
        /*0584*/ 	.short	0x0101
        /*0586*/ 	.byte	0x34
	.zero		1


	//   ....[74]....
        /*0588*/ 	.word	0x00004e80
        /*058c*/ 	.word	0x00000000
        /*0590*/ 	.word	0x00000068
        /*0594*/ 	.short	0x010a
        /*0596*/ 	.byte	0xff
	.zero		1


	//   ....[75]....
        /*0598*/ 	.word	0x000051b0
        /*059c*/ 	.word	0x00000003
        /*05a0*/ 	.word	0x00000080
        /*05a4*/ 	.short	0x010a
        /*05a6*/ 	.byte	0xff
	.zero		1


	//   ....[76]....
        /*05a8*/ 	.word	0x00005330
        /*05ac*/ 	.word	0x00000000
        /*05b0*/ 	.word	0x00000000
        /*05b4*/ 	.short	0x0101
        /*05b6*/ 	.byte	0xff
	.zero		1


	//   ....[77]....
        /*05b8*/ 	.word	0x00005d90
        /*05bc*/ 	.word	0x000000ff
        /*05c0*/ 	.word	0x00000060
        /*05c4*/ 	.short	0x010a
        /*05c6*/ 	.byte	0x2c
	.zero		1


	//   ....[78]....
        /*05c8*/ 	.word	0x00005da0
        /*05cc*/ 	.word	0x00000010
        /*05d0*/ 	.word	0x000000a0
        /*05d4*/ 	.short	0x010a
        /*05d6*/ 	.byte	0xff
	.zero		1


	//   ....[79]....
        /*05d8*/ 	.word	0x00005f50
        /*05dc*/ 	.word	0x000000ff
        /*05e0*/ 	.word	0x00000060
        /*05e4*/ 	.short	0x010a
        /*05e6*/ 	.byte	0x2c
	.zero		1


	//   ....[80]....
        /*05e8*/ 	.word	0x00006030
        /*05ec*/ 	.word	0x000000ff
        /*05f0*/ 	.word	0x00000000
        /*05f4*/ 	.short	0x0101
        /*05f6*/ 	.byte	0x04
	.zero		1


	//   ....[81]....
        /*05f8*/ 	.word	0x00006090
        /*05fc*/ 	.word	0x00000010
        /*0600*/ 	.word	0x000000a0
        /*0604*/ 	.short	0x010a
        /*0606*/ 	.byte	0xff
	.zero		1


	//   ....[82]....
        /*0608*/ 	.word	0x00006350
        /*060c*/ 	.word	0x000000ff
        /*0610*/ 	.word	0x00000000
        /*0614*/ 	.short	0x0101
        /*0616*/ 	.byte	0x04
	.zero		1


	//   ....[83]....
        /*0618*/ 	.word	0x00006d50
        /*061c*/ 	.word	0x00000000
        /*0620*/ 	.word	0x000000f0
        /*0624*/ 	.short	0x010a
        /*0626*/ 	.byte	0xff
	.zero		1


	//   ....[84]....
        /*0628*/ 	.word	0x00006db0
        /*062c*/ 	.word	0x00000000
        /*0630*/ 	.word	0x00000030
        /*0634*/ 	.short	0x010a
        /*0636*/ 	.byte	0xff
	.zero		1


	//   ....[85]....
        /*0638*/ 	.word	0x00006e10
        /*063c*/ 	.word	0x00000000
        /*0640*/ 	.word	0x00000030
        /*0644*/ 	.short	0x010a
        /*0646*/ 	.byte	0xff
	.zero		1


	//   ....[86]....
        /*0648*/ 	.word	0x00006e60
        /*064c*/ 	.word	0x00000003
        /*0650*/ 	.word	0x00000080
        /*0654*/ 	.short	0x010a
        /*0656*/ 	.byte	0xff
	.zero		1


	//   ....[87]....
        /*0658*/ 	.word	0x00006ec0
        /*065c*/ 	.word	0x00000000
        /*0660*/ 	.word	0x00000000
        /*0664*/ 	.short	0x010a
        /*0666*/ 	.byte	0xff
	.zero		1


	//   ....[88]....
        /*0668*/ 	.word	0x00006f20
        /*066c*/ 	.word	0x00000000
        /*0670*/ 	.word	0x00000000
        /*0674*/ 	.short	0x010a
        /*0676*/ 	.byte	0xff
	.zero		1


	//   ....[89]....
        /*0678*/ 	.word	0x00006f80
        /*067c*/ 	.word	0x00000000
        /*0680*/ 	.word	0x00000000
        /*0684*/ 	.short	0x010a
        /*0686*/ 	.byte	0xff
	.zero		1


	//   ....[90]....
        /*0688*/ 	.word	0x00006fe0
        /*068c*/ 	.word	0x00000000
        /*0690*/ 	.word	0x00000000
        /*0694*/ 	.short	0x010a
        /*0696*/ 	.byte	0xff
	.zero		1


	//   ....[91]....
        /*0698*/ 	.word	0x00007040
        /*069c*/ 	.word	0x00000000
        /*06a0*/ 	.word	0x00000000
        /*06a4*/ 	.short	0x010a
        /*06a6*/ 	.byte	0xff
	.zero		1


	//   ....[92]....
        /*06a8*/ 	.word	0x00007090
        /*06ac*/ 	.word	0x00000002
        /*06b0*/ 	.word	0x000000e0
        /*06b4*/ 	.short	0x010a
        /*06b6*/ 	.byte	0xff
	.zero		1


	//   ....[93]....
        /*06b8*/ 	.word	0x000070f0
        /*06bc*/ 	.word	0x00000002
        /*06c0*/ 	.word	0x00000090
        /*06c4*/ 	.short	0x010a
        /*06c6*/ 	.byte	0xff
	.zero		1


	//   ....[94]....
        /*06c8*/ 	.word	0x00007140
        /*06cc*/ 	.word	0x00000002
        /*06d0*/ 	.word	0x00000080
        /*06d4*/ 	.short	0x010a
        /*06d6*/ 	.byte	0xff
	.zero		1


	//   ....[95]....
        /*06d8*/ 	.word	0x000071a0
        /*06dc*/ 	.word	0x00000000
        /*06e0*/ 	.word	0x00000090
        /*06e4*/ 	.short	0x010a
        /*06e6*/ 	.byte	0xff
	.zero		1


	//   ....[96]....
        /*06e8*/ 	.word	0x000071f0
        /*06ec*/ 	.word	0x00000000
        /*06f0*/ 	.word	0x00000080
        /*06f4*/ 	.short	0x010a
        /*06f6*/ 	.byte	0xff
	.zero		1


	//   ....[97]....
        /*06f8*/ 	.word	0x00007250
        /*06fc*/ 	.word	0x00000002
        /*0700*/ 	.word	0x000000c0
        /*0704*/ 	.short	0x010a
        /*0706*/ 	.byte	0xff
	.zero		1


	//   ....[98]....
        /*0708*/ 	.word	0x000072b0
        /*070c*/ 	.word	0x00000000
        /*0710*/ 	.word	0x00000000
        /*0714*/ 	.short	0x010a
        /*0716*/ 	.byte	0xff
	.zero		1


	//   ....[99]....
        /*0718*/ 	.word	0x00007310
        /*071c*/ 	.word	0x00000000
        /*0720*/ 	.word	0x00000000
        /*0724*/ 	.short	0x010a
        /*0726*/ 	.byte	0xff
	.zero		1


	//   ....[100]....
        /*0728*/ 	.word	0x00007370
        /*072c*/ 	.word	0x00000000
        /*0730*/ 	.word	0x00000000
        /*0734*/ 	.short	0x010a
        /*0736*/ 	.byte	0xff
	.zero		1


	//   ....[101]....
        /*0738*/ 	.word	0x000073d0
        /*073c*/ 	.word	0x00000000
        /*0740*/ 	.word	0x00000000
        /*0744*/ 	.short	0x010a
        /*0746*/ 	.byte	0xff
	.zero		1


	//   ....[102]....
        /*0748*/ 	.word	0x00007430
        /*074c*/ 	.word	0x00000000
        /*0750*/ 	.word	0x00000000
        /*0754*/ 	.short	0x010a
        /*0756*/ 	.byte	0xff
	.zero		1


	//   ....[103]....
        /*0758*/ 	.word	0x00007480
        /*075c*/ 	.word	0x00000003
        /*0760*/ 	.word	0x00000080
        /*0764*/ 	.short	0x010a
        /*0766*/ 	.byte	0xff
	.zero		1


	//   ....[104]....
        /*0768*/ 	.word	0x000074e0
        /*076c*/ 	.word	0x00000000
        /*0770*/ 	.word	0x00000078
        /*0774*/ 	.short	0x010a
        /*0776*/ 	.byte	0xff
	.zero		1


	//   ....[105]....
        /*0778*/ 	.word	0x00007540
        /*077c*/ 	.word	0x00000000
        /*0780*/ 	.word	0x00000068
        /*0784*/ 	.short	0x010a
        /*0786*/ 	.byte	0xff
	.zero		1


	//   ....[106]....
        /*0788*/ 	.word	0x00007590
        /*078c*/ 	.word	0x00000003
        /*0790*/ 	.word	0x00000080
        /*0794*/ 	.short	0x010a
        /*0796*/ 	.byte	0xff
	.zero		1


	//   ....[107]....
        /*0798*/ 	.word	0x000075f0
        /*079c*/ 	.word	0x00000000
        /*07a0*/ 	.word	0x00000060
        /*07a4*/ 	.short	0x010a
        /*07a6*/ 	.byte	0xff
	.zero		1


	//   ....[108]....
        /*07a8*/ 	.word	0x00007640
        /*07ac*/ 	.word	0x00000010
        /*07b0*/ 	.word	0x000000a0
        /*07b4*/ 	.short	0x010a
        /*07b6*/ 	.byte	0xff
	.zero		1


	//----- nvinfo : EIATTR_NUM_MBARRIERS
	.align		4
.L_47:
        /*07b8*/ 	.byte	0x03, 0x38
        /*07ba*/ 	.short	0x0020


	//----- nvinfo : EIATTR_EXIT_INSTR_OFFSETS
	.align		4
        /*07bc*/ 	.byte	0x04, 0x1c
        /*07be*/ 	.short	(.L_49 - .L_48)


	//   ....[0]....
.L_48:
        /*07c0*/ 	.word	0x00002b50


	//   ....[1]....
        /*07c4*/ 	.word	0x00003040


	//   ....[2]....
        /*07c8*/ 	.word	0x000030a0


	//   ....[3]....
        /*07cc*/ 	.word	0x000041d0


	//   ....[4]....
        /*07d0*/ 	.word	0x00004eb0


	//   ....[5]....
        /*07d4*/ 	.word	0x00004ef0


	//   ....[6]....
        /*07d8*/ 	.word	0x00006d40


	//----- nvinfo : EIATTR_MAX_THREADS
	.align		4
.L_49:
        /*07dc*/ 	.byte	0x04, 0x05
        /*07de*/ 	.short	(.L_51 - .L_50)
.L_50:
        /*07e0*/ 	.word	0x00000100
        /*07e4*/ 	.word	0x00000001
        /*07e8*/ 	.word	0x00000001


	//----- nvinfo : EIATTR_CRS_STACK_SIZE
	.align		4
.L_51:
        /*07ec*/ 	.byte	0x04, 0x1e
        /*07ee*/ 	.short	(.L_53 - .L_52)
.L_52:
        /*07f0*/ 	.word	0x00000000


	//----- nvinfo : EIATTR_CBANK_PARAM_SIZE
	.align		4
.L_53:
        /*07f4*/ 	.byte	0x03, 0x19
        /*07f6*/ 	.short	0x0800


	//----- nvinfo : EIATTR_PARAM_CBANK
	.align		4
        /*07f8*/ 	.byte	0x04, 0x0a
        /*07fa*/ 	.short	(.L_55 - .L_54)
	.align		4
.L_54:
        /*07fc*/ 	.word	index@(.nv.constant0._ZN7cutlass13device_kernelINS_4gemm6kernel13GemmUniversalIN4cute5tupleIJiiiiEEENS1_10collective13CollectiveMmaINS1_35MainloopSm100TmaUmmaWarpSpecializedILi6ELi2ELi4ENS5_IJNS4_1CILi2EEENSA_ILi1EEESC_EEEEENS5_IJNSA_ILi64EEESF_NSA_ILi256EEEEEEaNS5_IJlSC_lEEEaSI_NS4_8TiledMMAINS4_8MMA_AtomIJNS4_15SM100_MMA_S8_SSIaaiLi64ELi64ELNS4_4UMMA5MajorE0ELSN_0ELNSM_8SaturateE0EEEEEENS4_6LayoutINS5_IJSC_SC_SC_EEENS5_IJNSA_ILi0EEEST_ST_EEEEENS5_IJNS4_10UnderscoreESW_SW_EEEEENS4_13SM90_TMA_LOADENS4_14ComposedLayoutINS4_7SwizzleILi3ELi4ELi3EEENS4_18smem_ptr_flag_bitsILi8EEENSR_INS5_IJNSA_ILi8EEENSA_ILi128EEEEEENS5_IJS16_SC_EEEEEEEvNS4_8identityENS4_23SM90_TMA_LOAD_MULTICASTES1A_vS1B_EENS_8epilogue10collective18CollectiveEpilogueINS1E_23Sm100TmaWarpSpecializedILi1ELi1ELi32ELb0ELb0EEEJSH_NS5_IJNSR_ISF_SC_EES1J_EEEaSI_aSI_NS1E_6fusion15FusionCallbacksIS1I_NS1L_17LinearCombinationIaiaiLNS_15FloatRoundStyleE2EEESH_S1K_JEEENS4_5SM1004TMEM4LOAD26SM100_TMEM_LOAD_16dp32b32xESZ_NS10_INS11_ILi2ELi4ELi3EEES14_NSR_INS5_IJS15_SF_EEENS5_IJSF_SC_EEEEEEENS4_39AutoVectorizingCopyWithAssumedAlignmentILi128EEENS4_14SM90_TMA_STOREES1Z_S21_S21_EEEvvEEEEvNT_6ParamsE)
        /*0800*/ 	.short	0x0380
        /*0802*/ 	.short	0x0800


	//----- nvinfo : EIATTR_SW_WAR
	.align		4
.L_55:
        /*0804*/ 	.byte	0x04, 0x36
        /*0806*/ 	.short	(.L_57 - .L_56)
.L_56:
        /*0808*/ 	.word	0x00000008
.L_57:


//--------------------- .nv.callgraph             --------------------------
	.section	.nv.callgraph,"",@"SHT_CUDA_CALLGRAPH"
	.align	4
	.sectionentsize	8
	.align		4
        /*0000*/ 	.word	0x00000000
	.align		4
        /*0004*/ 	.word	0xffffffff
	.align		4
        /*0008*/ 	.word	index@(_ZN7cutlass13device_kernelINS_4gemm6kernel13GemmUniversalIN4cute5tupleIJiiiiEEENS1_10collective13CollectiveMmaINS1_35MainloopSm100TmaUmmaWarpSpecializedILi6ELi2ELi4ENS5_IJNS4_1CILi2EEENSA_ILi1EEESC_EEEEENS5_IJNSA_ILi64EEESF_NSA_ILi256EEEEEEaNS5_IJlSC_lEEEaSI_NS4_8TiledMMAINS4_8MMA_AtomIJNS4_15SM100_MMA_S8_SSIaaiLi64ELi64ELNS4_4UMMA5MajorE0ELSN_0ELNSM_8SaturateE0EEEEEENS4_6LayoutINS5_IJSC_SC_SC_EEENS5_IJNSA_ILi0EEEST_ST_EEEEENS5_IJNS4_10UnderscoreESW_SW_EEEEENS4_13SM90_TMA_LOADENS4_14ComposedLayoutINS4_7SwizzleILi3ELi4ELi3EEENS4_18smem_ptr_flag_bitsILi8EEENSR_INS5_IJNSA_ILi8EEENSA_ILi128EEEEEENS5_IJS16_SC_EEEEEEEvNS4_8identityENS4_23SM90_TMA_LOAD_MULTICASTES1A_vS1B_EENS_8epilogue10collective18CollectiveEpilogueINS1E_23Sm100TmaWarpSpecializedILi1ELi1ELi32ELb0ELb0EEEJSH_NS5_IJNSR_ISF_SC_EES1J_EEEaSI_aSI_NS1E_6fusion15FusionCallbacksIS1I_NS1L_17LinearCombinationIaiaiLNS_15FloatRoundStyleE2EEESH_S1K_JEEENS4_5SM1004TMEM4LOAD26SM100_TMEM_LOAD_16dp32b32xESZ_NS10_INS11_ILi2ELi4ELi3EEES14_NSR_INS5_IJS15_SF_EEENS5_IJSF_SC_EEEEEEENS4_39AutoVectorizingCopyWithAssumedAlignmentILi128EEENS4_14SM90_TMA_STOREES1Z_S21_S21_EEEvvEEEEvNT_6ParamsE)
	.align		4
        /*000c*/ 	.word	index@(__assertfail)
	.align		4
        /*0010*/ 	.word	0x00000000
	.align		4
        /*0014*/ 	.word	0xfffffffe
	.align		4
        /*0018*/ 	.word	0x00000000
	.align		4
        /*001c*/ 	.word	0xfffffffd
	.align		4
        /*0020*/ 	.word	0x00000000
	.align		4
        /*0024*/ 	.word	0xfffffffc


//--------------------- .nv.constant4             --------------------------
	.section	.nv.constant4,"a",@progbits
	.align	8
	.align		8
.nv.constant4:
        /*0000*/ 	.dword	__assertfail
	.align		8
        /*0008*/ 	.dword	__unnamed_1
	.align		8
        /*0010*/ 	.dword	__unnamed_2
	.align		8
        /*0018*/ 	.dword	_ZN40_INTERNAL_91a1379f_4_k_cu_0029e1a3_364794cuda3std3__45__cpo5beginE
	.align		8
        /*0020*/ 	.dword	_ZN40_INTERNAL_91a1379f_4_k_cu_0029e1a3_364794cuda3std3__45__cpo3endE
	.align		8
        /*0028*/ 	.dword	_ZN40_INTERNAL_91a1379f_4_k_cu_0029e1a3_364794cuda3std3__45__cpo6cbeginE
	.align		8
        /*0030*/ 	.dword	_ZN40_INTERNAL_91a1379f_4_k_cu_0029e1a3_364794cuda3std3__45__cpo4cendE
	.align		8
        /*0038*/ 	.dword	_ZN40_INTERNAL_91a1379f_4_k_cu_0029e1a3_364794cuda3std3__442_GLOBAL__N__91a1379f_4_k_cu_0029e1a3_364796ignoreE
	.align		8
        /*0040*/ 	.dword	_ZN40_INTERNAL_91a1379f_4_k_cu_0029e1a3_364794cuda3std3__419piecewise_constructE
	.align		8
        /*0048*/ 	.dword	_ZN40_INTERNAL_91a1379f_4_k_cu_0029e1a3_364794cuda3std3__48in_placeE
	.align		8
        /*0050*/ 	.dword	_ZN40_INTERNAL_91a1379f_4_k_cu_0029e1a3_364794cuda3std6ranges3__45__cpo4swapE
	.align		8
        /*0058*/ 	.dword	_ZN40_INTERNAL_91a1379f_4_k_cu_0029e1a3_364794cuda3std6ranges3__45__cpo9iter_moveE
	.align		8
        /*0060*/ 	.dword	_ZN40_INTERNAL_91a1379f_4_k_cu_0029e1a3_364794cute7productE
	.align		8
        /*0068*/ 	.dword	_ZN40_INTERNAL_91a1379f_4_k_cu_0029e1a3_364794cute1_E
	.align		8
        /*0070*/ 	.dword	$str$25
	.align		8
        /*0078*/ 	.dword	$str$26
	.align		8
        /*0080*/ 	.dword	$str$27
	.align		8
        /*0088*/ 	.dword	$str$28


//--------------------- .text._ZN7cutlass13device_kernelINS_4gemm6kernel13GemmUniversalIN4cute5tupleIJiiiiEEENS1_10collective13CollectiveMmaINS1_35MainloopSm100TmaUmmaWarpSpecializedILi6ELi2ELi4ENS5_IJNS4_1CILi2EEENSA_ILi1EEESC_EEEEENS5_IJNSA_ILi64EEESF_NSA_ILi256EEEEEEaNS5_IJlSC_lEEEaSI_NS4_8TiledMMAINS4_8MMA_AtomIJNS4_15SM100_MMA_S8_SSIaaiLi64ELi64ELNS4_4UMMA5MajorE0ELSN_0ELNSM_8SaturateE0EEEEEENS4_6LayoutINS5_IJSC_SC_SC_EEENS5_IJNSA_ILi0EEEST_ST_EEEEENS5_IJNS4_10UnderscoreESW_SW_EEEEENS4_13SM90_TMA_LOADENS4_14ComposedLayoutINS4_7SwizzleILi3ELi4ELi3EEENS4_18smem_ptr_flag_bitsILi8EEENSR_INS5_IJNSA_ILi8EEENSA_ILi128EEEEEENS5_IJS16_SC_EEEEEEEvNS4_8identityENS4_23SM90_TMA_LOAD_MULTICASTES1A_vS1B_EENS_8epilogue10collective18CollectiveEpilogueINS1E_23Sm100TmaWarpSpecializedILi1ELi1ELi32ELb0ELb0EEEJSH_NS5_IJNSR_ISF_SC_EES1J_EEEaSI_aSI_NS1E_6fusion15FusionCallbacksIS1I_NS1L_17LinearCombinationIaiaiLNS_15FloatRoundStyleE2EEESH_S1K_JEEENS4_5SM1004TMEM4LOAD26SM100_TMEM_LOAD_16dp32b32xESZ_NS10_INS11_ILi2ELi4ELi3EEES14_NSR_INS5_IJS15_SF_EEENS5_IJSF_SC_EEEEEEENS4_39AutoVectorizingCopyWithAssumedAlignmentILi128EEENS4_14SM90_TMA_STOREES1Z_S21_S21_EEEvvEEEEvNT_6ParamsE --------------------------
	.section	.text._ZN7cutlass13device_kernelINS_4gemm6kernel13GemmUniversalIN4cute5tupleIJiiiiEEENS1_10collective13CollectiveMmaINS1_35MainloopSm100TmaUmmaWarpSpecializedILi6ELi2ELi4ENS5_IJNS4_1CILi2EEENSA_ILi1EEESC_EEEEENS5_IJNSA_ILi64EEESF_NSA_ILi256EEEEEEaNS5_IJlSC_lEEEaSI_NS4_8TiledMMAINS4_8MMA_AtomIJNS4_15SM100_MMA_S8_SSIaaiLi64ELi64ELNS4_4UMMA5MajorE0ELSN_0ELNSM_8SaturateE0EEEEEENS4_6LayoutINS5_IJSC_SC_SC_EEENS5_IJNSA_ILi0EEEST_ST_EEEEENS5_IJNS4_10UnderscoreESW_SW_EEEEENS4_13SM90_TMA_LOADENS4_14ComposedLayoutINS4_7SwizzleILi3ELi4ELi3EEENS4_18smem_ptr_flag_bitsILi8EEENSR_INS5_IJNSA_ILi8EEENSA_ILi128EEEEEENS5_IJS16_SC_EEEEEEEvNS4_8identityENS4_23SM90_TMA_LOAD_MULTICASTES1A_vS1B_EENS_8epilogue10collective18CollectiveEpilogueINS1E_23Sm100TmaWarpSpecializedILi1ELi1ELi32ELb0ELb0EEEJSH_NS5_IJNSR_ISF_SC_EES1J_EEEaSI_aSI_NS1E_6fusion15FusionCallbacksIS1I_NS1L_17LinearCombinationIaiaiLNS_15FloatRoundStyleE2EEESH_S1K_JEEENS4_5SM1004TMEM4LOAD26SM100_TMEM_LOAD_16dp32b32xESZ_NS10_INS11_ILi2ELi4ELi3EEES14_NSR_INS5_IJS15_SF_EEENS5_IJSF_SC_EEEEEEENS4_39AutoVectorizingCopyWithAssumedAlignmentILi128EEENS4_14SM90_TMA_STOREES1Z_S21_S21_EEEvvEEEEvNT_6ParamsE,"ax",@progbits
	.align	128
.text._ZN7cutlass13device_kernelINS_4gemm6kernel13GemmUniversalIN4cute5tupleIJiiiiEEENS1_10collective13CollectiveMmaINS1_35MainloopSm100TmaUmmaWarpSpecializedILi6ELi2ELi4ENS5_IJNS4_1CILi2EEENSA_ILi1EEESC_EEEEENS5_IJNSA_ILi64EEESF_NSA_ILi256EEEEEEaNS5_IJlSC_lEEEaSI_NS4_8TiledMMAINS4_8MMA_AtomIJNS4_15SM100_MMA_S8_SSIaaiLi64ELi64ELNS4_4UMMA5MajorE0ELSN_0ELNSM_8SaturateE0EEEEEENS4_6LayoutINS5_IJSC_SC_SC_EEENS5_IJNSA_ILi0EEEST_ST_EEEEENS5_IJNS4_10UnderscoreESW_SW_EEEEENS4_13SM90_TMA_LOADENS4_14ComposedLayoutINS4_7SwizzleILi3ELi4ELi3EEENS4_18smem_ptr_flag_bitsILi8EEENSR_INS5_IJNSA_ILi8EEENSA_ILi128EEEEEENS5_IJS16_SC_EEEEEEEvNS4_8identityENS4_23SM90_TMA_LOAD_MULTICASTES1A_vS1B_EENS_8epilogue10collective18CollectiveEpilogueINS1E_23Sm100TmaWarpSpecializedILi1ELi1ELi32ELb0ELb0EEEJSH_NS5_IJNSR_ISF_SC_EES1J_EEEaSI_aSI_NS1E_6fusion15FusionCallbacksIS1I_NS1L_17LinearCombinationIaiaiLNS_15FloatRoundStyleE2EEESH_S1K_JEEENS4_5SM1004TMEM4LOAD26SM100_TMEM_LOAD_16dp32b32xESZ_NS10_INS11_ILi2ELi4ELi3EEES14_NSR_INS5_IJS15_SF_EEENS5_IJSF_SC_EEEEEEENS4_39AutoVectorizingCopyWithAssumedAlignmentILi128EEENS4_14SM90_TMA_STOREES1Z_S21_S21_EEEvvEEEEvNT_6ParamsE:
        .type           _ZN7cutlass13device_kernelINS_4gemm6kernel13GemmUniversalIN4cute5tupleIJiiiiEEENS1_10collective13CollectiveMmaINS1_35MainloopSm100TmaUmmaWarpSpecializedILi6ELi2ELi4ENS5_IJNS4_1CILi2EEENSA_ILi1EEESC_EEEEENS5_IJNSA_ILi64EEESF_NSA_ILi256EEEEEEaNS5_IJlSC_lEEEaSI_NS4_8TiledMMAINS4_8MMA_AtomIJNS4_15SM100_MMA_S8_SSIaaiLi64ELi64ELNS4_4UMMA5MajorE0ELSN_0ELNSM_8SaturateE0EEEEEENS4_6LayoutINS5_IJSC_SC_SC_EEENS5_IJNSA_ILi0EEEST_ST_EEEEENS5_IJNS4_10UnderscoreESW_SW_EEEEENS4_13SM90_TMA_LOADENS4_14ComposedLayoutINS4_7SwizzleILi3ELi4ELi3EEENS4_18smem_ptr_flag_bitsILi8EEENSR_INS5_IJNSA_ILi8EEENSA_ILi128EEEEEENS5_IJS16_SC_EEEEEEEvNS4_8identityENS4_23SM90_TMA_LOAD_MULTICASTES1A_vS1B_EENS_8epilogue10collective18CollectiveEpilogueINS1E_23Sm100TmaWarpSpecializedILi1ELi1ELi32ELb0ELb0EEEJSH_NS5_IJNSR_ISF_SC_EES1J_EEEaSI_aSI_NS1E_6fusion15FusionCallbacksIS1I_NS1L_17LinearCombinationIaiaiLNS_15FloatRoundStyleE2EEESH_S1K_JEEENS4_5SM1004TMEM4LOAD26SM100_TMEM_LOAD_16dp32b32xESZ_NS10_INS11_ILi2ELi4ELi3EEES14_NSR_INS5_IJS15_SF_EEENS5_IJSF_SC_EEEEEEENS4_39AutoVectorizingCopyWithAssumedAlignmentILi128EEENS4_14SM90_TMA_STOREES1Z_S21_S21_EEEvvEEEEvNT_6ParamsE,@function
        .size           _ZN7cutlass13device_kernelINS_4gemm6kernel13GemmUniversalIN4cute5tupleIJiiiiEEENS1_10collective13CollectiveMmaINS1_35MainloopSm100TmaUmmaWarpSpecializedILi6ELi2ELi4ENS5_IJNS4_1CILi2EEENSA_ILi1EEESC_EEEEENS5_IJNSA_ILi64EEESF_NSA_ILi256EEEEEEaNS5_IJlSC_lEEEaSI_NS4_8TiledMMAINS4_8MMA_AtomIJNS4_15SM100_MMA_S8_SSIaaiLi64ELi64ELNS4_4UMMA5MajorE0ELSN_0ELNSM_8SaturateE0EEEEEENS4_6LayoutINS5_IJSC_SC_SC_EEENS5_IJNSA_ILi0EEEST_ST_EEEEENS5_IJNS4_10UnderscoreESW_SW_EEEEENS4_13SM90_TMA_LOADENS4_14ComposedLayoutINS4_7SwizzleILi3ELi4ELi3EEENS4_18smem_ptr_flag_bitsILi8EEENSR_INS5_IJNSA_ILi8EEENSA_ILi128EEEEEENS5_IJS16_SC_EEEEEEEvNS4_8identityENS4_23SM90_TMA_LOAD_MULTICASTES1A_vS1B_EENS_8epilogue10collective18CollectiveEpilogueINS1E_23Sm100TmaWarpSpecializedILi1ELi1ELi32ELb0ELb0EEEJSH_NS5_IJNSR_ISF_SC_EES1J_EEEaSI_aSI_NS1E_6fusion15FusionCallbacksIS1I_NS1L_17LinearCombinationIaiaiLNS_15FloatRoundStyleE2EEESH_S1K_JEEENS4_5SM1004TMEM4LOAD26SM100_TMEM_LOAD_16dp32b32xESZ_NS10_INS11_ILi2ELi4ELi3EEES14_NSR_INS5_IJS15_SF_EEENS5_IJSF_SC_EEEEEEENS4_39AutoVectorizingCopyWithAssumedAlignmentILi128EEENS4_14SM90_TMA_STOREES1Z_S21_S21_EEEvvEEEEvNT_6ParamsE,(.L_x_141 - _ZN7cutlass13device_kernelINS_4gemm6kernel13GemmUniversalIN4cute5tupleIJiiiiEEENS1_10collective13CollectiveMmaINS1_35MainloopSm100TmaUmmaWarpSpecializedILi6ELi2ELi4ENS5_IJNS4_1CILi2EEENSA_ILi1EEESC_EEEEENS5_IJNSA_ILi64EEESF_NSA_ILi256EEEEEEaNS5_IJlSC_lEEEaSI_NS4_8TiledMMAINS4_8MMA_AtomIJNS4_15SM100_MMA_S8_SSIaaiLi64ELi64ELNS4_4UMMA5MajorE0ELSN_0ELNSM_8SaturateE0EEEEEENS4_6LayoutINS5_IJSC_SC_SC_EEENS5_IJNSA_ILi0EEEST_ST_EEEEENS5_IJNS4_10UnderscoreESW_SW_EEEEENS4_13SM90_TMA_LOADENS4_14ComposedLayoutINS4_7SwizzleILi3ELi4ELi3EEENS4_18smem_ptr_flag_bitsILi8EEENSR_INS5_IJNSA_ILi8EEENSA_ILi128EEEEEENS5_IJS16_SC_EEEEEEEvNS4_8identityENS4_23SM90_TMA_LOAD_MULTICASTES1A_vS1B_EENS_8epilogue10collective18CollectiveEpilogueINS1E_23Sm100TmaWarpSpecializedILi1ELi1ELi32ELb0ELb0EEEJSH_NS5_IJNSR_ISF_SC_EES1J_EEEaSI_aSI_NS1E_6fusion15FusionCallbacksIS1I_NS1L_17LinearCombinationIaiaiLNS_15FloatRoundStyleE2EEESH_S1K_JEEENS4_5SM1004TMEM4LOAD26SM100_TMEM_LOAD_16dp32b32xESZ_NS10_INS11_ILi2ELi4ELi3EEES14_NSR_INS5_IJS15_SF_EEENS5_IJSF_SC_EEEEEEENS4_39AutoVectorizingCopyWithAssumedAlignmentILi128EEENS4_14SM90_TMA_STOREES1Z_S21_S21_EEEvvEEEEvNT_6ParamsE)
        .other          _ZN7cutlass13device_kernelINS_4gemm6kernel13GemmUniversalIN4cute5tupleIJiiiiEEENS1_10collective13CollectiveMmaINS1_35MainloopSm100TmaUmmaWarpSpecializedILi6ELi2ELi4ENS5_IJNS4_1CILi2EEENSA_ILi1EEESC_EEEEENS5_IJNSA_ILi64EEESF_NSA_ILi256EEEEEEaNS5_IJlSC_lEEEaSI_NS4_8TiledMMAINS4_8MMA_AtomIJNS4_15SM100_MMA_S8_SSIaaiLi64ELi64ELNS4_4UMMA5MajorE0ELSN_0ELNSM_8SaturateE0EEEEEENS4_6LayoutINS5_IJSC_SC_SC_EEENS5_IJNSA_ILi0EEEST_ST_EEEEENS5_IJNS4_10UnderscoreESW_SW_EEEEENS4_13SM90_TMA_LOADENS4_14ComposedLayoutINS4_7SwizzleILi3ELi4ELi3EEENS4_18smem_ptr_flag_bitsILi8EEENSR_INS5_IJNSA_ILi8EEENSA_ILi128EEEEEENS5_IJS16_SC_EEEEEEEvNS4_8identityENS4_23SM90_TMA_LOAD_MULTICASTES1A_vS1B_EENS_8epilogue10collective18CollectiveEpilogueINS1E_23Sm100TmaWarpSpecializedILi1ELi1ELi32ELb0ELb0EEEJSH_NS5_IJNSR_ISF_SC_EES1J_EEEaSI_aSI_NS1E_6fusion15FusionCallbacksIS1I_NS1L_17LinearCombinationIaiaiLNS_15FloatRoundStyleE2EEESH_S1K_JEEENS4_5SM1004TMEM4LOAD26SM100_TMEM_LOAD_16dp32b32xESZ_NS10_INS11_ILi2ELi4ELi3EEES14_NSR_INS5_IJS15_SF_EEENS5_IJSF_SC_EEEEEEENS4_39AutoVectorizingCopyWithAssumedAlignmentILi128EEENS4_14SM90_TMA_STOREES1Z_S21_S21_EEEvvEEEEvNT_6ParamsE,@"STO_CUDA_ENTRY STV_DEFAULT"
_ZN7cutlass13device_kernelINS_4gemm6kernel13GemmUniversalIN4cute5tupleIJiiiiEEENS1_10collective13CollectiveMmaINS1_35MainloopSm100TmaUmmaWarpSpecializedILi6ELi2ELi4ENS5_IJNS4_1CILi2EEENSA_ILi1EEESC_EEEEENS5_IJNSA_ILi64EEESF_NSA_ILi256EEEEEEaNS5_IJlSC_lEEEaSI_NS4_8TiledMMAINS4_8MMA_AtomIJNS4_15SM100_MMA_S8_SSIaaiLi64ELi64ELNS4_4UMMA5MajorE0ELSN_0ELNSM_8SaturateE0EEEEEENS4_6LayoutINS5_IJSC_SC_SC_EEENS5_IJNSA_ILi0EEEST_ST_EEEEENS5_IJNS4_10UnderscoreESW_SW_EEEEENS4_13SM90_TMA_LOADENS4_14ComposedLayoutINS4_7SwizzleILi3ELi4ELi3EEENS4_18smem_ptr_flag_bitsILi8EEENSR_INS5_IJNSA_ILi8EEENSA_ILi128EEEEEENS5_IJS16_SC_EEEEEEEvNS4_8identityENS4_23SM90_TMA_LOAD_MULTICASTES1A_vS1B_EENS_8epilogue10collective18CollectiveEpilogueINS1E_23Sm100TmaWarpSpecializedILi1ELi1ELi32ELb0ELb0EEEJSH_NS5_IJNSR_ISF_SC_EES1J_EEEaSI_aSI_NS1E_6fusion15FusionCallbacksIS1I_NS1L_17LinearCombinationIaiaiLNS_15FloatRoundStyleE2EEESH_S1K_JEEENS4_5SM1004TMEM4LOAD26SM100_TMEM_LOAD_16dp32b32xESZ_NS10_INS11_ILi2ELi4ELi3EEES14_NSR_INS5_IJS15_SF_EEENS5_IJSF_SC_EEEEEEENS4_39AutoVectorizingCopyWithAssumedAlignmentILi128EEENS4_14SM90_TMA_STOREES1Z_S21_S21_EEEvvEEEEvNT_6ParamsE:
[----:B------:R-:W1:Y:S01]  /*0000*/  LDC R1, c[0x0][0x37c] ;  /* 0x0000df00ff017b82 */ /* 0x000e620000000800 */
[----:B------:R-:W2:Y:S01]  /*0010*/  S2R R69, SR_TID.X ;  /* 0x0000000000457919 */ /* 0x000ea20000002100 */
[----:B------:R-:W3:Y:S01]  /*0020*/  LDCU.64 UR8, c[0x0][0x890] ;  /* 0x00011200ff0877ac */ /* 0x000ee20008000a00 */
[----:B------:R-:W-:Y:S02]  /*0030*/  PRMT R80, RZ, 0x7610, R80 ;  /* 0x00007610ff507816 */ /* 0x000fe40000000050 */
[----:B------:R-:W-:Y:S01]  /*0040*/  ELECT P3, URZ, PT ;  /* 0x0000000000ff782f */ /* 0x000fe20003860000 */
[----:B---3--:R-:W-:-:S04]  /*0050*/  UISETP.NE.U32.AND UP0, UPT, UR8, URZ, UPT ;  /* 0x000000ff0800728c */ /* 0x008fc8000bf05070 */
[----:B------:R-:W-:Y:S01]  /*0060*/  UISETP.NE.AND.EX UP0, UPT, UR9, URZ, UPT, UP0 ;  /* 0x000000ff0900728c */ /* 0x000fe2000bf05300 */
[----:B--2---:R-:W-:-:S05]  /*0070*/  SHF.R.U32.HI R81, RZ, 0x5, R69 ;  /* 0x00000005ff517819 */ /* 0x004fca0000011645 */
[----:B------:R-:W2:Y:S02]  /*0080*/  SHFL.IDX PT, R0, R81, RZ, 0x1f ;  /* 0x00001fff51007589 */ /* 0x000ea400000e0000 */
[----:B--2---:R-:W-:Y:S01]  /*0090*/  R2UR UR18, R0 ;  /* 0x00000000001272ca */ /* 0x004fe200000e0000 */
[----:B-1----:R-:W-:-:S14]  /*00a0*/  BRA.U UP0, `(.L_x_0) ;  /* 0x0000000100307547 */ /* 0x002fdc000b800000 */
[----:B------:R-:W1:Y:S02]  /*00b0*/  LDCU.64 UR4, c[0x0][0x888] ;  /* 0x00011100ff0477ac */ /* 0x000e640008000a00 */
[----:B-1----:R-:W-:-:S04]  /*00c0*/  UISETP.NE.U32.AND UP0, UPT, UR4, URZ, UPT ;  /* 0x000000ff0400728c */ /* 0x002fc8000bf05070 */
[----:B------:R-:W-:-:S09]  /*00d0*/  UISETP.NE.AND.EX UP0, UPT, UR5, URZ, UPT, UP0 ;  /* 0x000000ff0500728c */ /* 0x000fd2000bf05300 */
[----:B------:R-:W-:Y:S05]  /*00e0*/  BRA.U !UP0, `(.L_x_1) ;  /* 0x0000000108147547 */ /* 0x000fea000b800000 */
[----:B------:R-:W1:Y:S01]  /*00f0*/  LDC.64 R2, c[0x0][0x888] ;  /* 0x00022200ff027b82 */ /* 0x000e620000000a00 */
[----:B------:R-:W1:Y:S02]  /*0100*/  LDCU.64 UR4, c[0x0][0x358] ;  /* 0x00006b00ff0477ac */ /* 0x000e640008000a00 */
[----:B-1----:R1:W5:Y:S01]  /*0110*/  LDG.E R39, desc[UR4][R2.64] ;  /* 0x0000000402277981 */ /* 0x002362000c1e1900 */
[----:B------:R-:W-:Y:S01]  /*0120*/  HFMA2 R80, -RZ, RZ, 0, 5.9604644775390625e-08 ;  /* 0x00000001ff507431 */ /* 0x000fe200000001ff */
[----:B------:R-:W-:Y:S05]  /*0130*/  BRA `(.L_x_0) ;  /* 0x00000000000c7947 */ /* 0x000fea0003800000 */
.L_x_1:
[----:B------:R-:W1:Y:S01]  /*0140*/  LDCU UR4, c[0x0][0x880] ;  /* 0x00011000ff0477ac */ /* 0x000e620008000800 */
[----:B------:R-:W-:Y:S01]  /*0150*/  HFMA2 R80, -RZ, RZ, 0, 5.9604644775390625e-08 ;  /* 0x00000001ff507431 */ /* 0x000fe200000001ff */
[----:B-1----:R-:W-:-:S07]  /*0160*/  MOV R39, UR4 ;  /* 0x0000000400277c02 */ /* 0x002fce0008000f00 */
.L_x_0:
[----:B------:R-:W2:Y:S02]  /*0170*/  LDCU.64 UR4, c[0x0][0x8b0] ;  /* 0x00011600ff0477ac */ /* 0x000ea40008000a00 */
[----:B--2---:R-:W-:-:S04]  /*0180*/  UISETP.NE.U32.AND UP0, UPT, UR4, URZ, UPT ;  /* 0x000000ff0400728c */ /* 0x004fc8000bf05070 */
[----:B------:R-:W-:-:S09]  /*0190*/  UISETP.NE.AND.EX UP0, UPT, UR5, URZ, UPT, UP0 ;  /* 0x000000ff0500728c */ /* 0x000fd2000bf05300 */
[----:B------:R-:W-:Y:S05]  /*01a0*/  BRA.U UP0, `(.L_x_2) ;  /* 0x0000000100287547 */ /* 0x000fea000b800000 */
[----:B------:R-:W2:Y:S02]  /*01b0*/  LDCU.64 UR4, c[0x0][0x8a8] ;  /* 0x00011500ff0477ac */ /* 0x000ea40008000a00 */
[----:B--2---:R-:W-:-:S04]  /*01c0*/  UISETP.NE.U32.AND UP0, UPT, UR4, URZ, UPT ;  /* 0x000000ff0400728c */ /* 0x004fc8000bf05070 */
[----:B------:R-:W-:-:S09]  /*01d0*/  UISETP.NE.AND.EX UP0, UPT, UR5, URZ, UPT, UP0 ;  /* 0x000000ff0500728c */ /* 0x000fd2000bf05300 */
[----:B------:R-:W-:Y:S05]  /*01e0*/  BRA.U !UP0, `(.L_x_3) ;  /* 0x0000000108107547 */ /* 0x000fea000b800000 */
[----:B-1----:R-:W1:Y:S01]  /*01f0*/  LDC.64 R2, c[0x0][0x8a8] ;  /* 0x00022a00ff027b82 */ /* 0x002e620000000a00 */
[----:B------:R-:W1:Y:S02]  /*0200*/  LDCU.64 UR4, c[0x0][0x358] ;  /* 0x00006b00ff0477ac */ /* 0x000e640008000a00 */
[----:B-1----:R2:W5:Y:S01]  /*0210*/  LDG.E R38, desc[UR4][R2.64] ;  /* 0x0000000402267981 */ /* 0x002562000c1e1900 */
[----:B------:R-:W-:Y:S05]  /*0220*/  BRA `(.L_x_2) ;  /* 0x0000000000087947 */ /* 0x000fea0003800000 */
.L_x_3:
[----:B------:R-:W2:Y:S02]  /*0230*/  LDCU UR4, c[0x0][0x8a0] ;  /* 0x00011400ff0477ac */ /* 0x000ea40008000800 */
[----:B--2---:R-:W-:Y:S02]  /*0240*/  MOV R38, UR4 ;  /* 0x0000000400267c02 */ /* 0x004fe40008000f00 */
.L_x_2:
[----:B------:R-:W-:Y:S01]  /*0250*/  IMAD.U32 R0, RZ, RZ, UR18 ;  /* 0x00000012ff007e24 */ /* 0x000fe2000f8e00ff */
[----:B------:R-:W-:Y:S04]  /*0260*/  BSSY.RECONVERGENT B0, `(.L_x_4) ;  /* 0x000000c000007945 */ /* 0x000fe80003800200 */
[C---:B------:R-:W-:Y:S02]  /*0270*/  ISETP.NE.OR P1, PT, R0.reuse, 0x1, !P3 ;  /* 0x000000010000780c */ /* 0x040fe40005f25670 */
[----:B------:R-:W-:-:S11]  /*0280*/  ISETP.NE.OR P0, PT, R0, 0x3, !P3 ;  /* 0x000000030000780c */ /* 0x000fd60005f05670 */
[----:B------:R-:W-:Y:S05]  /*0290*/  @P1 BRA `(.L_x_5) ;  /* 0x0000000000201947 */ /* 0x000fea0003800000 */
[----:B------:R-:W3:Y:S02]  /*02a0*/  LDCU.64 UR4, c[0x0][0x348] ;  /* 0x00006900ff0477ac */ /* 0x000ee40008000a00 */
[----:B---3--:R-:W-:Y:S02]  /*02b0*/  UIADD3 UR6, UP1, UPT, UR4, 0x80, URZ ;  /* 0x0000008004067890 */ /* 0x008fe4000ff3e0ff */
[----:B------:R-:W-:Y:S02]  /*02c0*/  UIADD3 UR4, UP0, UPT, UR4, 0x180, URZ ;  /* 0x0000018004047890 */ /* 0x000fe4000ff1e0ff */
[----:B------:R-:W-:Y:S02]  /*02d0*/  UIADD3.X UR7, UPT, UPT, URZ, UR5, URZ, UP1, !UPT ;  /* 0x00000005ff077290 */ /* 0x000fe40008ffe4ff */
[----:B------:R-:W-:-:S07]  /*02e0*/  UIADD3.X UR5, UPT, UPT, URZ, UR5, URZ, UP0, !UPT ;  /* 0x00000005ff057290 */ /* 0x000fce00087fe4ff */
[----:B------:R3:W-:Y:S02]  /*02f0*/  UTMACCTL.PF [UR6] ;  /* 0x00000000060079b9 */ /* 0x0007e40008040000 */
[----:B------:R3:W-:Y:S02]  /*0300*/  UTMACCTL.PF [UR4] ;  /* 0x00000000040079b9 */ /* 0x0007e40008040000 */
[----:B---3--:R-:W-:Y:S01]  /*0310*/  NOP ;  /* 0x0000000000007918 */ /* 0x008fe20000000000 */
.L_x_5:
[----:B------:R-:W-:Y:S05]  /*0320*/  BSYNC.RECONVERGENT B0 ;  /* 0x0000000000007941 */ /* 0x000fea0003800200 */
.L_x_4:
[----:B------:R-:W-:Y:S04]  /*0330*/  BSSY.RECONVERGENT B0, `(.L_x_6) ;  /* 0x000000a000007945 */ /* 0x000fe80003800200 */
        /* <DEDUP_REMOVED lines=9> */
.L_x_7:
[----:B------:R-:W-:Y:S05]  /*03d0*/  BSYNC.RECONVERGENT B0 ;  /* 0x0000000000007941 */ /* 0x000fea0003800200 */
.L_x_6:
[----:B------:R-:W3:Y:S01]  /*03e0*/  LDCU.64 UR4, c[0x0][0x888] ;  /* 0x00011100ff0477ac */ /* 0x000ee20008000a00 */
[----:B------:R-:W-:Y:S02]  /*03f0*/  UISETP.EQ.U32.AND UP2, UPT, UR8, URZ, UPT ;  /* 0x000000ff0800728c */ /* 0x000fe4000bf42070 */
[----:B------:R-:W-:Y:S02]  /*0400*/  UPLOP3.LUT UP3, UPT, UPT, UPT, UPT, 0x80, 0x8 ;  /* 0x000000000008789c */ /* 0x000fe40003f6f070 */
[----:B---3--:R-:W-:-:S04]  /*0410*/  UISETP.NE.U32.AND UP0, UPT, UR4, URZ, UPT ;  /* 0x000000ff0400728c */ /* 0x008fc8000bf05070 */
[----:B------:R-:W-:-:S04]  /*0420*/  UISETP.NE.AND.EX UP1, UPT, UR5, URZ, UPT, UP0 ;  /* 0x000000ff0500728c */ /* 0x000fc8000bf25300 */
[----:B------:R-:W-:-:S04]  /*0430*/  UISETP.EQ.OR.EX UP4, UPT, UR9, URZ, !UP1, UP2 ;  /* 0x000000ff0900728c */ /* 0x000fc8000cf82720 */
[----:B------:R-:W-:-:S05]  /*0440*/  UP2UR UR61, UPR, URZ, 0x10 ;  /* 0x00000010ff3d7883 */ /* 0x000fca0008000000 */
[----:B------:R-:W-:Y:S07]  /*0450*/  BRA.U !UP4, `(.L_x_8) ;  /* 0x000000010c207547 */ /* 0x000fee000b800000 */
[----:B-----5:R-:W-:Y:S01]  /*0460*/  R2UR UR5, R39 ;  /* 0x00000000270572ca */ /* 0x020fe200000e0000 */
[----:B------:R-:W-:Y:S02]  /*0470*/  UISETP.NE.U32.AND UP2, UPT, UR8, URZ, UPT ;  /* 0x000000ff0800728c */ /* 0x000fe4000bf45070 */
[----:B------:R-:W-:Y:S02]  /*0480*/  USEL UR4, URZ, 0xffffffff, UP1 ;  /* 0xffffffffff047887 */ /* 0x000fe40008800000 */
[----:B------:R-:W-:-:S08]  /*0490*/  UISETP.NE.AND.EX UP2, UPT, UR9, URZ, UPT, UP2 ;  /* 0x000000ff0900728c */ /* 0x000fd0000bf45320 */
[----:B------:R-:W-:-:S04]  /*04a0*/  UISETP.NE.AND UP0, UPT, UR5, URZ, UPT ;  /* 0x000000ff0500728c */ /* 0x000fc8000bf05270 */
[----:B------:R-:W-:-:S04]  /*04b0*/  @!UP2 USEL UR4, URZ, 0xffffffff, UP0 ;  /* 0xffffffffff04a887 */ /* 0x000fc80008000000 */
[----:B------:R-:W-:-:S04]  /*04c0*/  ULOP3.LUT UR4, UR4, 0x1, URZ, 0xc0, !UPT ;  /* 0x0000000104047892 */ /* 0x000fc8000f8ec0ff */
[----:B------:R-:W-:Y:S02]  /*04d0*/  UISETP.NE.U32.AND UP3, UPT, UR4, 0x1, UPT ;  /* 0x000000010400788c */ /* 0x000fe4000bf65070 */
.L_x_8:
[----:B-12---:R-:W1:Y:S01]  /*04e0*/  SHFL.IDX PT, R2, R81, RZ, 0x1f ;  /* 0x00001fff51027589 */ /* 0x006e6200000e0000 */
[----:B------:R-:W-:Y:S01]  /*04f0*/  UISETP.NE.AND UP5, UPT, UR18, 0x2, UPT ;  /* 0x000000021200788c */ /* 0x000fe2000bfa5270 */
[----:B-1----:R-:W-:-:S13]  /*0500*/  ISETP.NE.AND P0, PT, R2, RZ, PT ;  /* 0x000000ff0200720c */ /* 0x002fda0003f05270 */
[----:B------:R-:W-:Y:S05]  /*0510*/  @P0 BRA `(.L_x_9) ;  /* 0x0000000000680947 */ /* 0x000fea0003800000 */
[----:B------:R-:W1:Y:S01]  /*0520*/  S2UR UR4, SR_CgaCtaId ;  /* 0x00000000000479c3 */ /* 0x000e620000008800 */
[----:B------:R-:W-:Y:S01]  /*0530*/  UMOV UR5, 0x400 ;  /* 0x0000040000057882 */ /* 0x000fe20000000000 */
[----:B------:R-:W-:Y:S01]  /*0540*/  UMOV UR8, 0x1 ;  /* 0x0000000100087882 */ /* 0x000fe20000000000 */
[----:B------:R-:W-:Y:S01]  /*0550*/  UMOV UR6, 0x2 ;  /* 0x0000000200067882 */ /* 0x000fe20000000000 */
[----:B------:R-:W-:-:S04]  /*0560*/  UIADD3 UR8, UPT, UPT, -UR8, 0x100000, URZ ;  /* 0x0010000008087890 */ /* 0x000fc8000fffe1ff */
[----:B------:R-:W-:Y:S02]  /*0570*/  USHF.L.U32 UR9, UR8, 0xb, URZ ;  /* 0x0000000b08097899 */ /* 0x000fe400080006ff */
[----:B------:R-:W-:Y:S02]  /*0580*/  USHF.L.U32 UR8, UR8, 0x1, URZ ;  /* 0x0000000108087899 */ /* 0x000fe400080006ff */
[----:B------:R-:W-:-:S04]  /*0590*/  UIADD3 UR6, UPT, UPT, -UR6, 0x100000, URZ ;  /* 0x0010000006067890 */ /* 0x000fc8000fffe1ff */
[----:B------:R-:W-:Y:S02]  /*05a0*/  USHF.L.U32 UR7, UR6, 0xb, URZ ;  /* 0x0000000b06077899 */ /* 0x000fe400080006ff */
[----:B------:R-:W-:Y:S01]  /*05b0*/  USHF.L.U32 UR6, UR6, 0x1, URZ ;  /* 0x0000000106067899 */ /* 0x000fe200080006ff */
[----:B------:R-:W-:Y:S01]  /*05c0*/  ELECT P0, URZ, PT ;  /* 0x0000000000ff782f */ /* 0x000fe20003800000 */
[----:B-1----:R-:W-:Y:S01]  /*05d0*/  ULEA UR4, UR4, UR5, 0x18 ;  /* 0x0000000504047291 */ /* 0x002fe2000f8ec0ff */
[----:B------:R-:W1:Y:S11]  /*05e0*/  FENCE.VIEW.ASYNC.S ;  /* 0x00000000000073c6 */ /* 0x000e760000000000 */
[----:B-1----:R1:W2:Y:S01]  /*05f0*/  SYNCS.EXCH.64 URZ, [UR4], UR8 ;  /* 0x0000000804ff75b2 */ /* 0x0022a20008000100 */
[----:B------:R1:W3:Y:S01]  /*0600*/  SYNCS.EXCH.64 URZ, [UR4+0x30], UR6 ;  /* 0x0000300604ff75b2 */ /* 0x0002e20008000100 */
[----:B------:R1:W4:Y:S01]  /*0610*/  SYNCS.EXCH.64 URZ, [UR4+0x8], UR8 ;  /* 0x0000080804ff75b2 */ /* 0x0003220008000100 */
[----:B------:R1:W1:Y:S01]  /*0620*/  SYNCS.EXCH.64 URZ, [UR4+0x38], UR6 ;  /* 0x0000380604ff75b2 */ /* 0x0002620008000100 */
        /* <DEDUP_REMOVED lines=8> */
[----:B------:R-:W-:Y:S01]  /*06b0*/  NOP ;  /* 0x0000000000007918 */ /* 0x000fe20000000000 */
.L_x_9:
[----:B------:R-:W2:Y:S01]  /*06c0*/  SHFL.IDX PT, R2, R81, RZ, 0x1f ;  /* 0x00001fff51027589 */ /* 0x000ea200000e0000 */
[----:B------:R-:W-:Y:S01]  /*06d0*/  NOP ;  /* 0x0000000000007918 */ /* 0x000fe20000000000 */
[----:B--2---:R-:W-:-:S13]  /*06e0*/  ISETP.NE.AND P0, PT, R2, 0x1, PT ;  /* 0x000000010200780c */ /* 0x004fda0003f05270 */
[----:B------:R-:W-:Y:S05]  /*06f0*/  @P0 BRA `(.L_x_10) ;  /* 0x0000000000400947 */ /* 0x000fea0003800000 */
[----:B-1----:R-:W1:Y:S01]  /*0700*/  S2UR UR4, SR_CgaCtaId ;  /* 0x00000000000479c3 */ /* 0x002e620000008800 */
        /* <DEDUP_REMOVED lines=12> */
[----:B-1----:R2:W1:Y:S01]  /*07d0*/  SYNCS.EXCH.64 URZ, [UR4+0x60], UR8 ;  /* 0x0000600804ff75b2 */ /* 0x0024620008000100 */
[----:B------:R2:W1:Y:S02]  /*07e0*/  SYNCS.EXCH.64 URZ, [UR4+0x68], UR6 ;  /* 0x0000680604ff75b2 */ /* 0x0004640008000100 */
[----:B--2---:R-:W-:Y:S01]  /*07f0*/  NOP ;  /* 0x0000000000007918 */ /* 0x004fe20000000000 */
.L_x_10:
[----:B------:R-:W2:Y:S01]  /*0800*/  SHFL.IDX PT, R2, R81, RZ, 0x1f ;  /* 0x00001fff51027589 */ /* 0x000ea200000e0000 */
[----:B------:R-:W-:Y:S01]  /*0810*/  NOP ;  /* 0x0000000000007918 */ /* 0x000fe20000000000 */
[----:B--2---:R-:W-:-:S13]  /*0820*/  ISETP.NE.AND P0, PT, R2, 0x3, PT ;  /* 0x000000030200780c */ /* 0x004fda0003f05270 */
[----:B------:R-:W-:Y:S05]  /*0830*/  @P0 BRA `(.L_x_11) ;  /* 0x0000000000300947 */ /* 0x000fea0003800000 */
[----:B-1----:R-:W1:Y:S01]  /*0840*/  S2UR UR4, SR_CgaCtaId ;  /* 0x00000000000479c3 */ /* 0x002e620000008800 */
[----:B------:R-:W-:Y:S01]  /*0850*/  UMOV UR6, 0x400 ;  /* 0x0000040000067882 */ /* 0x000fe20000000000 */
[----:B------:R-:W-:Y:S01]  /*0860*/  UMOV UR5, 0x20 ;  /* 0x0000002000057882 */ /* 0x000fe20000000000 */
[----:B------:R-:W-:Y:S01]  /*0870*/  ELECT P0, URZ, PT ;  /* 0x0000000000ff782f */ /* 0x000fe20003800000 */
[----:B-1----:R-:W-:Y:S02]  /*0880*/  ULEA UR6, UR4, UR6, 0x18 ;  /* 0x0000000604067291 */ /* 0x002fe4000f8ec0ff */
[----:B------:R-:W-:-:S04]  /*0890*/  UIADD3 UR4, UPT, UPT, -UR5, 0x100000, URZ ;  /* 0x0010000005047890 */ /* 0x000fc8000fffe1ff */
[----:B------:R-:W-:Y:S02]  /*08a0*/  USHF.L.U32 UR5, UR4, 0xb, URZ ;  /* 0x0000000b04057899 */ /* 0x000fe400080006ff */
[----:B------:R-:W-:Y:S01]  /*08b0*/  USHF.L.U32 UR4, UR4, 0x1, URZ ;  /* 0x0000000104047899 */ /* 0x000fe200080006ff */
[----:B------:R-:W1:Y:S11]  /*08c0*/  FENCE.VIEW.ASYNC.S ;  /* 0x00000000000073c6 */ /* 0x000e760000000000 */
[----:B-1----:R2:W1:Y:S01]  /*08d0*/  SYNCS.EXCH.64 URZ, [UR6+0x70], UR4 ;  /* 0x0000700406ff75b2 */ /* 0x0024620008000100 */
[----:B------:R2:W1:Y:S02]  /*08e0*/  SYNCS.EXCH.64 URZ, [UR6+0x78], UR4 ;  /* 0x0000780406ff75b2 */ /* 0x0004640008000100 */
[----:B--2---:R-:W-:Y:S01]  /*08f0*/  NOP ;  /* 0x0000000000007918 */ /* 0x004fe20000000000 */
.L_x_11:
[----:B------:R-:W2:Y:S01]  /*0900*/  SHFL.IDX PT, R2, R81, RZ, 0x1f ;  /* 0x00001fff51027589 */ /* 0x000ea200000e0000 */
[----:B------:R-:W-:Y:S01]  /*0910*/  NOP ;  /* 0x0000000000007918 */ /* 0x000fe20000000000 */
[----:B--2---:R-:W-:-:S13]  /*0920*/  ISETP.NE.AND P0, PT, R2, 0x4, PT ;  /* 0x000000040200780c */ /* 0x004fda0003f05270 */
[----:B------:R-:W-:Y:S05]  /*0930*/  @P0 BRA `(.L_x_12) ;  /* 0x00000000004c0947 */ /* 0x000fea0003800000 */
[----:B-1----:R-:W1:Y:S01]  /*0940*/  S2UR UR6, SR_CgaCtaId ;  /* 0x00000000000679c3 */ /* 0x002e620000008800 */
[----:B------:R-:W-:Y:S01]  /*0950*/  UMOV UR4, 0x1e0 ;  /* 0x000001e000047882 */ /* 0x000fe20000000000 */
[----:B------:R-:W-:Y:S01]  /*0960*/  UMOV UR5, 0x400 ;  /* 0x0000040000057882 */ /* 0x000fe20000000000 */
[----:B------:R-:W-:Y:S01]  /*0970*/  USEL UR4, UR4, 0x1a0, UP3 ;  /* 0x000001a004047887 */ /* 0x000fe20009800000 */
[----:B------:R-:W-:Y:S01]  /*0980*/  UMOV UR8, 0x1 ;  /* 0x0000000100087882 */ /* 0x000fe20000000000 */
[----:B------:R-:W-:Y:S01]  /*0990*/  ELECT P0, URZ, PT ;  /* 0x0000000000ff782f */ /* 0x000fe20003800000 */
[----:B------:R-:W-:-:S04]  /*09a0*/  UIADD3 UR8, UPT, UPT, -UR8, 0x100000, URZ ;  /* 0x0010000008087890 */ /* 0x000fc8000fffe1ff */
[----:B------:R-:W-:Y:S02]  /*09b0*/  USHF.L.U32 UR9, UR8, 0xb, URZ ;  /* 0x0000000b08097899 */ /* 0x000fe400080006ff */
[----:B------:R-:W-:Y:S02]  /*09c0*/  USHF.L.U32 UR8, UR8, 0x1, URZ ;  /* 0x0000000108087899 */ /* 0x000fe400080006ff */
[----:B-1----:R-:W-:Y:S02]  /*09d0*/  ULEA UR6, UR6, UR5, 0x18 ;  /* 0x0000000506067291 */ /* 0x002fe4000f8ec0ff */
[----:B------:R-:W-:-:S04]  /*09e0*/  UIADD3 UR4, UPT, UPT, -UR4, 0x100000, URZ ;  /* 0x0010000004047890 */ /* 0x000fc8000fffe1ff */
[----:B------:R-:W-:Y:S02]  /*09f0*/  USHF.L.U32 UR5, UR4, 0xb, URZ ;  /* 0x0000000b04057899 */ /* 0x000fe400080006ff */
[----:B------:R-:W-:Y:S01]  /*0a00*/  USHF.L.U32 UR4, UR4, 0x1, URZ ;  /* 0x0000000104047899 */ /* 0x000fe200080006ff */
[----:B------:R-:W1:Y:S03]  /*0a10*/  FENCE.VIEW.ASYNC.S ;  /* 0x00000000000073c6 */ /* 0x000e660000000000 */
[----:B-1----:R2:W1:Y:S08]  /*0a20*/  SYNCS.EXCH.64 URZ, [UR6+0x80], UR8 ;  /* 0x0000800806ff75b2 */ /* 0x0024700008000100 */
[----:B------:R2:W1:Y:S01]  /*0a30*/  SYNCS.EXCH.64 URZ, [UR6+0x90], UR4 ;  /* 0x0000900406ff75b2 */ /* 0x0004620008000100 */
[----:B------:R2:W1:Y:S01]  /*0a40*/  SYNCS.EXCH.64 URZ, [UR6+0x88], UR8 ;  /* 0x0000880806ff75b2 */ /* 0x0004620008000100 */
[----:B------:R2:W1:Y:S02]  /*0a50*/  SYNCS.EXCH.64 URZ, [UR6+0x98], UR4 ;  /* 0x0000980406ff75b2 */ /* 0x0004640008000100 */
[----:B--2---:R-:W-:Y:S01]  /*0a60*/  NOP ;  /* 0x0000000000007918 */ /* 0x004fe20000000000 */
.L_x_12:
        /* <DEDUP_REMOVED lines=18> */
[----:B------:R2:W1:Y:S01]  /*0b90*/  SYNCS.EXCH.64 URZ, [UR4+0xc0], UR6 ;  /* 0x0000c00604ff75b2 */ /* 0x0004620008000100 */
[----:B------:R2:W1:Y:S01]  /*0ba0*/  SYNCS.EXCH.64 URZ, [UR4+0xa8], UR8 ;  /* 0x0000a80804ff75b2 */ /* 0x0004620008000100 */
[----:B------:R2:W1:Y:S01]  /*0bb0*/  SYNCS.EXCH.64 URZ, [UR4+0xc8], UR6 ;  /* 0x0000c80604ff75b2 */ /* 0x0004620008000100 */
[----:B------:R2:W1:Y:S01]  /*0bc0*/  SYNCS.EXCH.64 URZ, [UR4+0xb0], UR8 ;  /* 0x0000b00804ff75b2 */ /* 0x0004620008000100 */
[----:B------:R2:W1:Y:S01]  /*0bd0*/  SYNCS.EXCH.64 URZ, [UR4+0xd0], UR6 ;  /* 0x0000d00604ff75b2 */ /* 0x0004620008000100 */
[----:B------:R2:W1:Y:S01]  /*0be0*/  SYNCS.EXCH.64 URZ, [UR4+0xb8], UR8 ;  /* 0x0000b80804ff75b2 */ /* 0x0004620008000100 */
[----:B------:R2:W1:Y:S02]  /*0bf0*/  SYNCS.EXCH.64 URZ, [UR4+0xd8], UR6 ;  /* 0x0000d80604ff75b2 */ /* 0x0004640008000100 */
[----:B--2---:R-:W-:Y:S01]  /*0c00*/  NOP ;  /* 0x0000000000007918 */ /* 0x004fe20000000000 */
.L_x_13:
[----:B------:R-:W2:Y:S01]  /*0c10*/  SHFL.IDX PT, R2, R81, RZ, 0x1f ;  /* 0x00001fff51027589 */ /* 0x000ea200000e0000 */
[----:B------:R-:W1:Y:S01]  /*0c20*/  S2UR UR52, SR_CgaCtaId ;  /* 0x00000000003479c3 */ /* 0x000e620000008800 */
[----:B------:R-:W-:Y:S01]  /*0c30*/  NOP ;  /* 0x0000000000007918 */ /* 0x000fe20000000000 */
[----:B--2---:R-:W-:-:S13]  /*0c40*/  ISETP.NE.AND P0, PT, R2, 0x3, PT ;  /* 0x000000030200780c */ /* 0x004fda0003f05270 */
[----:B-1----:R-:W-:Y:S05]  /*0c50*/  @P0 BRA `(.L_x_14) ;  /* 0x0000000000340947 */ /* 0x002fea0003800000 */
[----:B------:R-:W-:Y:S01]  /*0c60*/  UMOV UR4, 0x400 ;  /* 0x0000040000047882 */ /* 0x000fe20000000000 */
[----:B------:R-:W-:Y:S01]  /*0c70*/  UMOV UR6, 0x20 ;  /* 0x0000002000067882 */ /* 0x000fe20000000000 */
[----:B------:R-:W-:Y:S02]  /*0c80*/  ULEA UR4, UR52, UR4, 0x18 ;  /* 0x0000000434047291 */ /* 0x000fe4000f8ec0ff */
[----:B------:R-:W-:-:S04]  /*0c90*/  UIADD3 UR6, UPT, UPT, -UR6, 0x100000, URZ ;  /* 0x0010000006067890 */ /* 0x000fc8000fffe1ff */
[----:B------:R-:W-:Y:S02]  /*0ca0*/  USHF.L.U32 UR7, UR6, 0xb, URZ ;  /* 0x0000000b06077899 */ /* 0x000fe400080006ff */
[----:B------:R-:W-:Y:S01]  /*0cb0*/  USHF.L.U32 UR6, UR6, 0x1, URZ ;  /* 0x0000000106067899 */ /* 0x000fe200080006ff */
[----:B------:R-:W-:Y:S01]  /*0cc0*/  ELECT P0, URZ, PT ;  /* 0x0000000000ff782f */ /* 0x000fe20003800000 */
[----:B------:R-:W1:Y:S10]  /*0cd0*/  FENCE.VIEW.ASYNC.S ;  /* 0x00000000000073c6 */ /* 0x000e740000000000 */
[----:B-1----:R1:W2:Y:S01]  /*0ce0*/  SYNCS.EXCH.64 URZ, [UR4+0xe0], UR6 ;  /* 0x0000e00604ff75b2 */ /* 0x0022a20008000100 */
[----:B------:R1:W1:Y:S01]  /*0cf0*/  SYNCS.EXCH.64 URZ, [UR4+0xf0], UR6 ;  /* 0x0000f00604ff75b2 */ /* 0x0002620008000100 */
[----:B------:R1:W1:Y:S01]  /*0d00*/  SYNCS.EXCH.64 URZ, [UR4+0xe8], UR6 ;  /* 0x0000e80604ff75b2 */ /* 0x0002620008000100 */
[----:B------:R1:W1:Y:S01]  /*0d10*/  SYNCS.EXCH.64 URZ, [UR4+0xf8], UR6 ;  /* 0x0000f80604ff75b2 */ /* 0x0002620008000100 */
[----:B------:R-:W-:Y:S01]  /*0d20*/  NOP ;  /* 0x0000000000007918 */ /* 0x000fe20000000000 */
.L_x_14:
[----:B-1----:R-:W1:Y:S01]  /*0d30*/  LDCU UR4, c[0x0][0x36c] ;  /* 0x00006d80ff0477ac */ /* 0x002e620008000800 */
[----:B------:R-:W-:Y:S01]  /*0d40*/  ISETP.NE.OR P3, PT, R0, 0x2, !P3 ;  /* 0x000000020000780c */ /* 0x000fe20005f65670 */
[----:B------:R-:W-:Y:S01]  /*0d50*/  NOP ;  /* 0x0000000000007918 */ /* 0x000fe20000000000 */
[----:B------:R-:W-:Y:S01]  /*0d60*/  LOP3.LUT R0, R69, 0x1f, RZ, 0xc0, !PT ;  /* 0x0000001f45007812 */ /* 0x000fe200078ec0ff */
[----:B------:R-:W-:Y:S02]  /*0d70*/  UISETP.NE.AND UP4, UPT, UR18, URZ, UPT ;  /* 0x000000ff1200728c */ /* 0x000fe4000bf85270 */
[----:B-1----:R-:W-:-:S09]  /*0d80*/  UISETP.EQ.U32.AND UP6, UPT, UR4, 0x1, UPT ;  /* 0x000000010400788c */ /* 0x002fd2000bfc2070 */
[----:B------:R-:W-:Y:S05]  /*0d90*/  BRA.U !UP6, `(.L_x_15) ;  /* 0x000000010e087547 */ /* 0x000fea000b800000 */
[----:B--234-:R-:W-:Y:S01]  /*0da0*/  UCGABAR_ARV ;  /* 0x00000000000079c7 */ /* 0x01cfe20008000000 */
[----:B------:R-:W-:Y:S05]  /*0db0*/  BRA `(.L_x_16) ;  /* 0x0000000000047947 */ /* 0x000fea0003800000 */
.L_x_15:
[----:B--234-:R-:W-:Y:S01]  /*0dc0*/  NOP ;  /* 0x0000000000007918 */ /* 0x01cfe20000000000 */
.L_x_16:
[----:B------:R-:W1:Y:S01]  /*0dd0*/  S2UR UR46, SR_CTAID.X ;  /* 0x00000000002e79c3 */ /* 0x000e620000002500 */
[----:B------:R-:W-:-:S05]  /*0de0*/  CS2R.32 R3, SR_CgaSize ;  /* 0x0000000000037805 */ /* 0x000fca0000008a00 */
[----:B------:R-:W-:-:S05]  /*0df0*/  IMAD R3, R3, -0xa0, RZ ;  /* 0xffffff6003037824 */ /* 0x000fca00078e02ff */
[----:B------:R-:W-:-:S14]  /*0e00*/  R2UR UR5, R3 ;  /* 0x00000000030572ca */ /* 0x000fdc00000e0000 */
[----:B------:R-:W2:Y:S01]  /*0e10*/  LDCU UR5, c[0x0][UR5+0x2b0] ;  /* 0x00005600050577ac */ /* 0x000ea20008000800 */
[----:B------:R-:W-:-:S05]  /*0e20*/  CS2R.32 R3, SR_CgaSize ;  /* 0x0000000000037805 */ /* 0x000fca0000008a00 */
[----:B------:R-:W-:-:S05]  /*0e30*/  IMAD R3, R3, -0xa0, RZ ;  /* 0xffffff6003037824 */ /* 0x000fca00078e02ff */
[----:B------:R-:W-:-:S14]  /*0e40*/  R2UR UR4, R3 ;  /* 0x00000000030472ca */ /* 0x000fdc00000e0000 */
[----:B------:R-:W3:Y:S01]  /*0e50*/  LDCU UR4, c[0x0][UR4+0x2b4] ;  /* 0x00005680040477ac */ /* 0x000ee20008000800 */
[----:B------:R-:W4:Y:S01]  /*0e60*/  S2UR UR45, SR_CTAID.Y ;  /* 0x00000000002d79c3 */ /* 0x000f220000002600 */
[----:B------:R-:W-:-:S05]  /*0e70*/  CS2R.32 R3, SR_CgaSize ;  /* 0x0000000000037805 */ /* 0x000fca0000008a00 */
[----:B------:R-:W-:-:S05]  /*0e80*/  IMAD R3, R3, -0xa0, RZ ;  /* 0xffffff6003037824 */ /* 0x000fca00078e02ff */
[----:B------:R-:W-:-:S14]  /*0e90*/  R2UR UR60, R3 ;  /* 0x00000000033c72ca */ /* 0x000fdc00000e0000 */
[----:B------:R-:W3:Y:S01]  /*0ea0*/  LDCU UR60, c[0x0][UR60+0x2a0] ;  /* 0x000054003c3c77ac */ /* 0x000ee20008000800 */
[----:B------:R-:W-:-:S05]  /*0eb0*/  CS2R.32 R3, SR_CgaSize ;  /* 0x0000000000037805 */ /* 0x000fca0000008a00 */
[----:B------:R-:W-:-:S05]  /*0ec0*/  IMAD R3, R3, -0xa0, RZ ;  /* 0xffffff6003037824 */ /* 0x000fca00078e02ff */
[----:B------:R-:W-:-:S14]  /*0ed0*/  R2UR UR57, R3 ;  /* 0x00000000033972ca */ /* 0x000fdc00000e0000 */
[----:B------:R-:W3:Y:S01]  /*0ee0*/  LDCU UR57, c[0x0][UR57+0x2a4] ;  /* 0x00005480393977ac */ /* 0x000ee20008000800 */
[----:B------:R-:W-:Y:S01]  /*0ef0*/  USHF.L.U32 UR29, UR52, 0xc, URZ ;  /* 0x0000000c341d7899 */ /* 0x000fe200080006ff */
[----:B------:R-:W3:Y:S01]  /*0f00*/  LDCU UR19, c[0x0][0xb24] ;  /* 0x00016480ff1377ac */ /* 0x000ee20008000800 */
[----:B------:R-:W3:Y:S01]  /*0f10*/  LDCU UR42, c[0x0][0xb24] ;  /* 0x00016480ff2a77ac */ /* 0x000ee20008000800 */
[----:B-1----:R-:W-:Y:S01]  /*0f20*/  I2FP.F32.U32 R3, UR46 ;  /* 0x0000002e00037c45 */ /* 0x002fe20008201000 */
[----:B------:R-:W1:Y:S04]  /*0f30*/  LDCU UR22, c[0x0][0xb30] ;  /* 0x00016600ff1677ac */ /* 0x000e680008000800 */
[----:B--2---:R-:W-:Y:S01]  /*0f40*/  FMUL R3, R3, UR5 ;  /* 0x0000000503037c20 */ /* 0x004fe20008400000 */
[----:B------:R-:W-:Y:S01]  /*0f50*/  ULOP3.LUT UR29, UR29, 0x1000, URZ, 0xc0, !UPT ;  /* 0x000010001d1d7892 */ /* 0x000fe2000f8ec0ff */
[----:B----4-:R-:W-:-:S04]  /*0f60*/  I2FP.F32.U32 R2, UR45 ;  /* 0x0000002d00027c45 */ /* 0x010fc80008201000 */
[----:B------:R-:W2:Y:S01]  /*0f70*/  F2I.U32.TRUNC.NTZ R3, R3 ;  /* 0x0000000300037305 */ /* 0x000ea2000020f000 */
[----:B---3--:R-:W-:-:S07]  /*0f80*/  FMUL R2, R2, UR4 ;  /* 0x0000000402027c20 */ /* 0x008fce0008400000 */
[----:B------:R-:W3:Y:S01]  /*0f90*/  F2I.U32.TRUNC.NTZ R2, R2 ;  /* 0x0000000200027305 */ /* 0x000ee2000020f000 */
[----:B--2---:R-:W-:Y:S02]  /*0fa0*/  R2UR UR5, R3 ;  /* 0x00000000030572ca */ /* 0x004fe400000e0000 */
[----:B---3--:R-:W-:Y:S02]  /*0fb0*/  R2UR UR4, R2 ;  /* 0x00000000020472ca */ /* 0x008fe400000e0000 */
[----:B------:R-:W-:-:S09]  /*0fc0*/  PRMT R2, RZ, 0x7610, R2 ;  /* 0x00007610ff027816 */ /* 0x000fd20000000002 */
[----:B------:R-:W-:-:S04]  /*0fd0*/  UIADD3 UR5, UPT, UPT, -UR5, URZ, URZ ;  /* 0x000000ff05057290 */ /* 0x000fc8000fffe1ff */
[----:B------:R-:W-:Y:S02]  /*0fe0*/  UIMAD UR60, UR60, UR5, UR46 ;  /* 0x000000053c3c72a4 */ /* 0x000fe4000f8e022e */
[----:B------:R-:W-:-:S04]  /*0ff0*/  UIADD3 UR4, UPT, UPT, -UR4, URZ, URZ ;  /* 0x000000ff04047290 */ /* 0x000fc8000fffe1ff */
[----:B------:R-:W-:Y:S01]  /*1000*/  UIMAD UR57, UR57, UR4, UR45 ;  /* 0x00000004393972a4 */ /* 0x000fe2000f8e022d */
[----:B-1----:R-:W-:Y:S11]  /*1010*/  BRA.U UP4, `(.L_x_17) ;  /* 0x0000000104247547 */ /* 0x002ff6000b800000 */
[----:B------:R-:W-:-:S04]  /*1020*/  UISETP.NE.AND UP0, UPT, UR57, URZ, UPT ;  /* 0x000000ff3900728c */ /* 0x000fc8000bf05270 */
[----:B------:R-:W-:-:S04]  /*1030*/  UISETP.EQ.OR UP0, UPT, UR60, URZ, !UP0 ;  /* 0x000000ff3c00728c */ /* 0x000fc8000c702670 */
[----:B------:R-:W-:Y:S02]  /*1040*/  USEL UR5, URZ, 0x1, !UP0 ;  /* 0x00000001ff057887 */ /* 0x000fe4000c000000 */
[----:B------:R-:W-:-:S04]  /*1050*/  UISETP.NE.AND UP0, UPT, UR57, URZ, UPT ;  /* 0x000000ff3900728c */ /* 0x000fc8000bf05270 */
[----:B------:R-:W-:Y:S02]  /*1060*/  USEL UR4, URZ, 0x2, UP0 ;  /* 0x00000002ff047887 */ /* 0x000fe40008000000 */
[----:B------:R-:W-:-:S04]  /*1070*/  UISETP.NE.AND UP0, UPT, UR60, 0x1, UPT ;  /* 0x000000013c00788c */ /* 0x000fc8000bf05270 */
[----:B------:R-:W-:-:S04]  /*1080*/  USEL UR4, UR4, 0x2, UP0 ;  /* 0x0000000204047887 */ /* 0x000fc80008000000 */
[----:B------:R-:W-:-:S06]  /*1090*/  UIADD3 UR4, UPT, UPT, UR5, UR4, URZ ;  /* 0x0000000405047290 */ /* 0x000fcc000fffe0ff */
[----:B------:R-:W-:-:S07]  /*10a0*/  MOV R2, UR4 ;  /* 0x0000000400027c02 */ /* 0x000fce0008000f00 */
.L_x_17:
[----:B------:R-:W1:Y:S01]  /*10b0*/  S2UR UR36, SR_CTAID.Z ;  /* 0x00000000002479c3 */ /* 0x000e620000002700 */
[----:B------:R-:W-:-:S09]  /*10c0*/  UISETP.GE.AND UP0, UPT, UR19, 0x1, UPT ;  /* 0x000000011300788c */ /* 0x000fd2000bf06270 */
[----:B------:R-:W-:Y:S05]  /*10d0*/  BRA.U !UP0, `(.L_x_18) ;  /* 0x0000000108d07547 */ /* 0x000fea000b800000 */
[----:B------:R-:W2:Y:S01]  /*10e0*/  LDCU UR20, c[0x0][0xb0c] ;  /* 0x00016180ff1477ac */ /* 0x000ea20008000800 */
[----:B------:R-:W3:Y:S01]  /*10f0*/  LDCU.128 UR12, c[0x0][0xb10] ;  /* 0x00016200ff0c77ac */ /* 0x000ee20008000c00 */
[----:B------:R-:W4:Y:S01]  /*1100*/  LDCU UR6, c[0x0][0x370] ;  /* 0x00006e00ff0677ac */ /* 0x000f220008000800 */
[----:B------:R-:W1:Y:S01]  /*1110*/  LDCU UR7, c[0x0][0x374] ;  /* 0x00006e80ff0777ac */ /* 0x000e620008000800 */
[----:B------:R-:W1:Y:S01]  /*1120*/  LDCU UR21, c[0x0][0xb20] ;  /* 0x00016400ff1577ac */ /* 0x000e620008000800 */
[----:B--2---:R-:W-:Y:S02]  /*1130*/  UISETP.NE.AND UP0, UPT, UR20, 0x1, UPT ;  /* 0x000000011400788c */ /* 0x004fe4000bf05270 */
[----:B---3--:R-:W-:Y:S01]  /*1140*/  UIMAD.WIDE.U32 UR4, UR46, UR12, URZ ;  /* 0x0000000c2e0472a5 */ /* 0x008fe2000f8e00ff */
[----:B------:R-:W2:Y:S01]  /*1150*/  LDCU.64 UR8, c[0x0][0xb28] ;  /* 0x00016500ff0877ac */ /* 0x000ea20008000a00 */
[----:B----4-:R-:W-:Y:S02]  /*1160*/  UIMAD.WIDE.U32 UR10, UR6, UR12, URZ ;  /* 0x0000000c060a72a5 */ /* 0x010fe4000f8e00ff */
[----:B------:R-:W-:-:S02]  /*1170*/  USHF.R.U32.HI UR5, URZ, UR13, UR5 ;  /* 0x0000000dff057299 */ /* 0x000fc40008011605 */
[----:B------:R-:W-:Y:S02]  /*1180*/  UISETP.NE.AND UP2, UPT, UR19, 0x1, UPT ;  /* 0x000000011300788c */ /* 0x000fe4000bf45270 */
[----:B------:R-:W-:Y:S01]  /*1190*/  USEL UR5, UR46, UR5, !UP0 ;  /* 0x000000052e057287 */ /* 0x000fe2000c000000 */
[----:B------:R-:W-:Y:S01]  /*11a0*/  UMOV UR10, UR11 ;  /* 0x0000000b000a7c82 */ /* 0x000fe20008000000 */
[----:B------:R-:W-:Y:S02]  /*11b0*/  UIMAD.WIDE.U32 UR16, UR45, UR15, URZ ;  /* 0x0000000f2d1072a5 */ /* 0x000fe4000f8e00ff */
[----:B------:R-:W-:Y:S02]  /*11c0*/  @UP0 USHF.R.U32.HI UR6, URZ, UR13, UR10 ;  /* 0x0000000dff060299 */ /* 0x000fe4000801160a */
[----:B------:R-:W-:Y:S02]  /*11d0*/  UISETP.NE.AND UP0, UPT, UR14, 0x1, UPT ;  /* 0x000000010e00788c */ /* 0x000fe4000bf05270 */
[----:B-1----:R-:W-:-:S02]  /*11e0*/  UIMAD.WIDE.U32 UR10, UR7, UR15, URZ ;  /* 0x0000000f070a72a5 */ /* 0x002fc4000f8e00ff */
[----:B--2---:R-:W-:Y:S01]  /*11f0*/  UIMAD.WIDE.U32 UR12, UR6, UR8, URZ ;  /* 0x00000008060c72a5 */ /* 0x004fe2000f8e00ff */
[----:B------:R-:W-:Y:S02]  /*1200*/  UMOV UR4, UR17 ;  /* 0x0000001100047c82 */ /* 0x000fe40008000000 */
[----:B------:R-:W-:Y:S02]  /*1210*/  USHF.R.U32.HI UR4, URZ, UR21, UR4 ;  /* 0x00000015ff047299 */ /* 0x000fe40008011604 */
[----:B------:R-:W-:Y:S02]  /*1220*/  UMOV UR10, UR11 ;  /* 0x0000000b000a7c82 */ /* 0x000fe40008000000 */
[----:B------:R-:W-:Y:S01]  /*1230*/  UMOV UR12, UR13 ;  /* 0x0000000d000c7c82 */ /* 0x000fe20008000000 */
[----:B------:R-:W-:Y:S02]  /*1240*/  @UP0 USHF.R.U32.HI UR7, URZ, UR21, UR10 ;  /* 0x00000015ff070299 */ /* 0x000fe4000801160a */
[----:B------:R-:W-:-:S02]  /*1250*/  USEL UR4, UR45, UR4, !UP0 ;  /* 0x000000042d047287 */ /* 0x000fc4000c000000 */
[----:B------:R-:W-:Y:S02]  /*1260*/  UIMAD.WIDE.U32 UR10, UR7, UR8, URZ ;  /* 0x00000008070a72a5 */ /* 0x000fe4000f8e00ff */
[----:B------:R-:W-:Y:S02]  /*1270*/  @UP2 USHF.R.U32.HI UR6, URZ, UR9, UR12 ;  /* 0x00000009ff062299 */ /* 0x000fe4000801160c */
[----:B------:R-:W-:-:S03]  /*1280*/  UIMAD.WIDE.U32 UR12, UR4, UR8, URZ ;  /* 0x00000008040c72a5 */ /* 0x000fc6000f8e00ff */
[----:B------:R-:W-:Y:S02]  /*1290*/  UMOV UR10, UR11 ;  /* 0x0000000b000a7c82 */ /* 0x000fe40008000000 */
[----:B------:R-:W-:Y:S02]  /*12a0*/  @UP2 USHF.R.U32.HI UR7, URZ, UR9, UR10 ;  /* 0x00000009ff072299 */ /* 0x000fe4000801160a */
[----:B------:R-:W-:Y:S02]  /*12b0*/  UIMAD UR10, UR6, UR19, URZ ;  /* 0x00000013060a72a4 */ /* 0x000fe4000f8e02ff */
[----:B------:R-:W-:-:S04]  /*12c0*/  UIMAD UR7, UR7, UR19, URZ ;  /* 0x00000013070772a4 */ /* 0x000fc8000f8e02ff */
[----:B------:R-:W-:-:S03]  /*12d0*/  UISETP.GE.AND UP0, UPT, UR4, UR7, UPT ;  /* 0x000000070400728c */ /* 0x000fc6000bf06270 */
[----:B------:R-:W-:Y:S01]  /*12e0*/  UMOV UR7, UR13 ;  /* 0x0000000d00077c82 */ /* 0x000fe20008000000 */
[----:B------:R-:W-:Y:S02]  /*12f0*/  UISETP.GE.OR UP0, UPT, UR5, UR10, UP0 ;  /* 0x0000000a0500728c */ /* 0x000fe40008706670 */
[----:B------:R-:W-:Y:S02]  /*1300*/  UIMAD.WIDE.U32 UR10, UR5, UR8, URZ ;  /* 0x00000008050a72a5 */ /* 0x000fe4000f8e00ff */
[----:B------:R-:W-:Y:S02]  /*1310*/  USHF.R.U32.HI UR7, URZ, UR9, UR7 ;  /* 0x00000009ff077299 */ /* 0x000fe40008011607 */
[----:B------:R-:W-:Y:S02]  /*1320*/  UIADD3 UR10, UPT, UPT, -UR4, URZ, URZ ;  /* 0x000000ff040a7290 */ /* 0x000fe4000fffe1ff */
[----:B------:R-:W-:Y:S02]  /*1330*/  USEL UR7, UR4, UR7, !UP2 ;  /* 0x0000000704077287 */ /* 0x000fe4000d000000 */
[----:B------:R-:W-:Y:S01]  /*1340*/  UIMAD UR10, UR14, UR10, UR45 ;  /* 0x0000000a0e0a72a4 */ /* 0x000fe2000f8e022d */
[----:B------:R-:W-:Y:S01]  /*1350*/  @!UP0 UMOV UR8, UR11 ;  /* 0x0000000b00088c82 */ /* 0x000fe20008000000 */
[----:B------:R-:W-:-:S02]  /*1360*/  UIADD3 UR11, UPT, UPT, -UR5, URZ, URZ ;  /* 0x000000ff050b7290 */ /* 0x000fc4000fffe1ff */
[----:B------:R-:W-:Y:S02]  /*1370*/  @!UP0 USHF.R.U32.HI UR8, URZ, UR9, UR8 ;  /* 0x00000009ff088299 */ /* 0x000fe40008011608 */
[----:B------:R-:W-:Y:S02]  /*1380*/  UIADD3 UR9, UPT, UPT, -UR7, URZ, URZ ;  /* 0x000000ff07097290 */ /* 0x000fe4000fffe1ff */
[----:B------:R-:W-:Y:S02]  /*1390*/  @!UP0 USEL UR8, UR5, UR8, !UP2 ;  /* 0x0000000805088287 */ /* 0x000fe4000d000000 */
[----:B------:R-:W-:Y:S02]  /*13a0*/  UIMAD UR9, UR19, UR9, UR4 ;  /* 0x00000009130972a4 */ /* 0x000fe4000f8e0204 */
[----:B------:R-:W-:Y:S02]  /*13b0*/  @!UP0 UIADD3 UR7, UPT, UPT, UR7, -UR8, URZ ;  /* 0x8000000807078290 */ /* 0x000fe4000fffe0ff */
[----:B------:R-:W-:-:S02]  /*13c0*/  @!UP0 UIMAD UR6, UR9, UR6, UR8 ;  /* 0x00000006090682a4 */ /* 0x000fc4000f8e0208 */
[----:B------:R-:W-:Y:S02]  /*13d0*/  @!UP0 UIMAD UR4, UR7, UR19, UR5 ;  /* 0x00000013070482a4 */ /* 0x000fe4000f8e0205 */
[----:B------:R-:W-:Y:S02]  /*13e0*/  UIMAD UR46, UR20, UR11, UR46 ;  /* 0x0000000b142e72a4 */ /* 0x000fe4000f8e022e */
[----:B------:R-:W-:Y:S01]  /*13f0*/  UIMAD UR45, UR4, UR14, UR10 ;  /* 0x0000000e042d72a4 */ /* 0x000fe2000f8e020a */
[----:B------:R-:W-:Y:S02]  /*1400*/  @!UP0 UMOV UR5, UR6 ;  /* 0x0000000600058c82 */ /* 0x000fe40008000000 */
[----:B------:R-:W-:-:S12]  /*1410*/  UIMAD UR46, UR5, UR20, UR46 ;  /* 0x00000014052e72a4 */ /* 0x000fd8000f8e022e */
.L_x_18:
[----:B------:R-:W-:-:S09]  /*1420*/  UISETP.NE.AND UP0, UPT, UR22, 0x1, UPT ;  /* 0x000000011600788c */ /* 0x000fd2000bf05270 */
[----:B------:R-:W-:Y:S05]  /*1430*/  BRA.U UP0, `(.L_x_19) ;  /* 0x0000000100407547 */ /* 0x000fea000b800000 */
[----:B------:R-:W2:Y:S01]  /*1440*/  LDCU.128 UR8, c[0x0][0xb10] ;  /* 0x00016200ff0877ac */ /* 0x000ea20008000c00 */
[----:B------:R-:W3:Y:S01]  /*1450*/  LDCU UR12, c[0x0][0xb0c] ;  /* 0x00016180ff0c77ac */ /* 0x000ee20008000800 */
[----:B------:R-:W4:Y:S01]  /*1460*/  LDCU UR13, c[0x0][0xb20] ;  /* 0x00016400ff0d77ac */ /* 0x000f220008000800 */
[----:B--2---:R-:W-:Y:S02]  /*1470*/  UIMAD.WIDE.U32 UR4, UR46, UR8, URZ ;  /* 0x000000082e0472a5 */ /* 0x004fe4000f8e00ff */
[----:B------:R-:W-:Y:S02]  /*1480*/  UIMAD.WIDE.U32 UR6, UR45, UR11, URZ ;  /* 0x0000000b2d0672a5 */ /* 0x000fe4000f8e00ff */
[----:B---3--:R-:W-:Y:S02]  /*1490*/  UISETP.NE.AND UP0, UPT, UR12, 0x1, UPT ;  /* 0x000000010c00788c */ /* 0x008fe4000bf05270 */
[----:B------:R-:W-:-:S03]  /*14a0*/  USHF.R.U32.HI UR5, URZ, UR9, UR5 ;  /* 0x00000009ff057299 */ /* 0x000fc60008011605 */
[----:B------:R-:W-:Y:S01]  /*14b0*/  UMOV UR4, UR7 ;  /* 0x0000000700047c82 */ /* 0x000fe20008000000 */
[----:B------:R-:W-:Y:S02]  /*14c0*/  USEL UR5, UR46, UR5, !UP0 ;  /* 0x000000052e057287 */ /* 0x000fe4000c000000 */
[----:B------:R-:W-:Y:S02]  /*14d0*/  UISETP.NE.AND UP0, UPT, UR10, 0x1, UPT ;  /* 0x000000010a00788c */ /* 0x000fe4000bf05270 */
[----:B----4-:R-:W-:-:S04]  /*14e0*/  USHF.R.U32.HI UR4, URZ, UR13, UR4 ;  /* 0x0000000dff047299 */ /* 0x010fc80008011604 */
[----:B------:R-:W-:-:S04]  /*14f0*/  USEL UR4, UR45, UR4, !UP0 ;  /* 0x000000042d047287 */ /* 0x000fc8000c000000 */
[----:B------:R-:W-:Y:S02]  /*1500*/  UIADD3 UR6, UPT, UPT, UR5, -UR4, URZ ;  /* 0x8000000405067290 */ /* 0x000fe4000fffe0ff */
[----:B------:R-:W-:Y:S02]  /*1510*/  UIADD3 UR4, UPT, UPT, -UR5, UR4, URZ ;  /* 0x0000000405047290 */ /* 0x000fe4000fffe1ff */
[----:B------:R-:W-:Y:S02]  /*1520*/  UIMAD UR45, UR6, UR10, UR45 ;  /* 0x0000000a062d72a4 */ /* 0x000fe4000f8e022d */
[----:B------:R-:W-:-:S12]  /*1530*/  UIMAD UR46, UR4, UR12, UR46 ;  /* 0x0000000c042e72a4 */ /* 0x000fd8000f8e022e */
.L_x_19:
[----:B------:R-:W-:Y:S01]  /*1540*/  UISETP.NE.AND UP0, UPT, UR18, 0x2, UPT ;  /* 0x000000021200788c */ /* 0x000fe2000bf05270 */
[----:B------:R-:W-:Y:S09]  /*1550*/  BRA.U !UP6, `(.L_x_20) ;  /* 0x000000010e0c7547 */ /* 0x000ff2000b800000 */
[----:B------:R-:W-:Y:S01]  /*1560*/  UCGABAR_WAIT ;  /* 0x0000000000007dc7 */ /* 0x000fe20008000000 */
[----:B------:R-:W-:Y:S01]  /*1570*/  CCTL.IVALL ;  /* 0x00000000ff00798f */ /* 0x000fe20002000000 */
[----:B------:R-:W-:Y:S05]  /*1580*/  BRA `(.L_x_21) ;  /* 0x0000000000047947 */ /* 0x000fea0003800000 */
.L_x_20:
[----:B------:R-:W-:Y:S06]  /*1590*/  BAR.SYNC.DEFER_BLOCKING 0x0 ;  /* 0x0000000000007b1d */ /* 0x000fec0000010000 */
.L_x_21:
[----:B------:R-:W-:Y:S05]  /*15a0*/  BRA.U UP0, `(.L_x_22) ;  /* 0x0000001500707547 */ /* 0x000fea000b800000 */
[----:B------:R-:W2:Y:S01]  /*15b0*/  LDCU UR6, c[0x0][0x38c] ;  /* 0x00007180ff0677ac */ /* 0x000ea20008000800 */
[----:B------:R-:W-:Y:S01]  /*15c0*/  PLOP3.LUT P1, PT, PT, PT, UP3, 0x80, 0x8 ;  /* 0x000000000008781c */ /* 0x000fe20003f2f038 */
[----:B------:R-:W-:Y:S01]  /*15d0*/  IMAD.MOV.U32 R12, RZ, RZ, 0x1 ;  /* 0x00000001ff0c7424 */ /* 0x000fe200078e00ff */
[----:B------:R-:W-:Y:S01]  /*15e0*/  ISETP.EQ.OR P2, PT, R0, RZ, P3 ;  /* 0x000000ff0000720c */ /* 0x000fe20001f42670 */
[----:B------:R-:W-:Y:S01]  /*15f0*/  UISETP.NE.AND UP1, UPT, UR18, URZ, UPT ;  /* 0x000000ff1200728c */ /* 0x000fe2000bf25270 */
[----:B------:R-:W-:Y:S01]  /*1600*/  PLOP3.LUT P1, PT, P1, PT, PT, 0x8, 0x80 ;  /* 0x000000000080781c */ /* 0x000fe20000f2e170 */
[----:B------:R-:W-:Y:S01]  /*1610*/  USEL UR30, URZ, 0x1, UP5 ;  /* 0x00000001ff1e7887 */ /* 0x000fe2000a800000 */
[----:B------:R-:W-:Y:S01]  /*1620*/  CS2R R10, SRZ ;  /* 0x00000000000a7805 */ /* 0x000fe2000001ff00 */
[----:B------:R-:W-:Y:S01]  /*1630*/  IMAD.MOV.U32 R9, RZ, RZ, RZ ;  /* 0x000000ffff097224 */ /* 0x000fe200078e00ff */
[----:B------:R-:W3:Y:S01]  /*1640*/  LDCU UR44, c[0x0][0x370] ;  /* 0x00006e00ff2c77ac */ /* 0x000ee20008000800 */
[----:B------:R-:W-:Y:S01]  /*1650*/  IMAD.MOV.U32 R8, RZ, RZ, 0x1 ;  /* 0x00000001ff087424 */ /* 0x000fe200078e00ff */
[----:B------:R-:W4:Y:S01]  /*1660*/  LDCU.64 UR40, c[0x0][0x348] ;  /* 0x00006900ff2877ac */ /* 0x000f220008000a00 */
[----:B------:R-:W-:-:S02]  /*1670*/  USHF.R.U32.HI UR50, URZ, 0x7, UR29 ;  /* 0x00000007ff327899 */ /* 0x000fc4000801161d */
[----:B--2---:R-:W-:Y:S02]  /*1680*/  UIADD3 UR5, UPT, UPT, UR6, 0xff, URZ ;  /* 0x000000ff06057890 */ /* 0x004fe4000fffe0ff */
[----:B------:R-:W-:Y:S02]  /*1690*/  UIADD3 UR51, UPT, UPT, UR6, 0x1fe, URZ ;  /* 0x000001fe06337890 */ /* 0x000fe4000fffe0ff */
[----:B------:R-:W-:Y:S01]  /*16a0*/  USHF.R.S32.HI UR4, URZ, 0x1f, UR5 ;  /* 0x0000001fff047899 */ /* 0x000fe20008011405 */
[----:B------:R-:W2:Y:S03]  /*16b0*/  LDCU UR43, c[0x0][0x374] ;  /* 0x00006e80ff2b77ac */ /* 0x000ea60008000800 */
[----:B------:R-:W-:Y:S02]  /*16c0*/  ULEA.HI UR4, UR4, UR5, URZ, 0x8 ;  /* 0x0000000504047291 */ /* 0x000fe4000f8f40ff */
[----:B------:R-:W-:-:S02]  /*16d0*/  USEL UR30, UR30, 0x2, UP1 ;  /* 0x000000021e1e7887 */ /* 0x000fc40008800000 */
[----:B------:R-:W-:Y:S02]  /*16e0*/  USHF.R.S32.HI UR48, URZ, 0x8, UR4 ;  /* 0x00000008ff307899 */ /* 0x000fe40008011404 */
[----:B------:R-:W-:Y:S02]  /*16f0*/  UIADD3 UR4, UPT, UPT, UR6, -0x1, URZ ;  /* 0xffffffff06047890 */ /* 0x000fe4000fffe0ff */
[----:B------:R-:W-:Y:S02]  /*1700*/  UISETP.LT.U32.AND UP0, UPT, UR48, 0x6, UPT ;  /* 0x000000063000788c */ /* 0x000fe4000bf01070 */
[----:B------:R-:W-:Y:S02]  /*1710*/  UISETP.GE.U32.AND UP2, UPT, UR4, -0x1ff, UPT ;  /* 0xfffffe010400788c */ /* 0x000fe4000bf46070 */
[----:B------:R-:W-:Y:S01]  /*1720*/  USEL UR47, UR48, 0x6, UP0 ;  /* 0x00000006302f7887 */ /* 0x000fe20008000000 */
[----:B------:R-:W-:-:S03]  /*1730*/  UMOV UR22, URZ ;  /* 0x000000ff00167c82 */ /* 0x000fc60008000000 */
[----:B------:R-:W-:Y:S02]  /*1740*/  UIADD3 UR23, UPT, UPT, UR47, -0x1, URZ ;  /* 0xffffffff2f177890 */ /* 0x000fe4000fffe0ff */
[----:B------:R-:W-:-:S03]  /*1750*/  UIADD3 UR49, UPT, UPT, UR48, -UR47, URZ ;  /* 0x8000002f30317290 */ /* 0x000fc6000fffe0ff */
[----:B------:R-:W-:-:S04]  /*1760*/  @UP2 UIADD3 UR23, UPT, UPT, UR47, URZ, URZ ;  /* 0x000000ff2f172290 */ /* 0x000fc8000fffe0ff */
[----:B--234-:R-:W-:-:S12]  /*1770*/  UIADD3 UR23, UPT, UPT, UR23, 0x1, URZ ;  /* 0x0000000117177890 */ /* 0x01cfd8000fffe0ff */
.L_x_42:
[----:B------:R-:W-:Y:S01]  /*1780*/  UISETP.NE.AND UP0, UPT, UR52, URZ, UPT ;  /* 0x000000ff3400728c */ /* 0x000fe2000bf05270 */
[----:B------:R-:W2:Y:S08]  /*1790*/  S2UR UR52, SR_CgaCtaId ;  /* 0x00000000003479c3 */ /* 0x000eb00000008800 */
[----:B------:R-:W-:Y:S05]  /*17a0*/  BRA.U UP0, `(.L_x_23) ;  /* 0x0000000100347547 */ /* 0x000fea000b800000 */
[----:B------:R-:W3:Y:S01]  /*17b0*/  S2R R0, SR_CgaCtaId ;  /* 0x0000000000007919 */ /* 0x000ee20000008800 */
[----:B------:R-:W-:-:S04]  /*17c0*/  MOV R2, 0x400 ;  /* 0x0000040000027802 */ /* 0x000fc80000000f00 */
[----:B---3--:R-:W-:Y:S02]  /*17d0*/  LEA R0, R0, R2, 0x18 ;  /* 0x0000000200007211 */ /* 0x008fe400078ec0ff */
[----:B------:R-:W-:-:S03]  /*17e0*/  SHF.L.U32 R2, R8, 0x1f, RZ ;  /* 0x0000001f08027819 */ /* 0x000fc600000006ff */
[----:B------:R-:W-:-:S04]  /*17f0*/  IMAD R0, R9, 0x8, R0 ;  /* 0x0000000809007824 */ /* 0x000fc800078e0200 */
[----:B------:R-:W3:Y:S02]  /*1800*/  SYNCS.PHASECHK.TRANS64.TRYWAIT P0, [R0+URZ+0xf0], R2 ;  /* 0x0000f002000075a7 */ /* 0x000ee400080011ff */
[----:B---3--:R-:W-:Y:S05]  /*1810*/  @!P0 BRA `(.L_x_24) ;  /* 0x00000054004c8947 */ /* 0x008fea0003800000 */
.L_x_104:
[----:B------:R-:W-:Y:S01]  /*1820*/  VIADD R9, R9, 0x1 ;  /* 0x0000000109097836 */ /* 0x000fe20000000000 */
[----:B------:R3:W-:Y:S04]  /*1830*/  SYNCS.ARRIVE.TRANS64.A1T0 RZ, [R0+URZ+0xe0], RZ ;  /* 0x0000e0ff00ff79a7 */ /* 0x0007e800081000ff */
[----:B------:R-:W-:-:S04]  /*1840*/  ISETP.NE.AND P0, PT, R9, 0x2, PT ;  /* 0x000000020900780c */ /* 0x000fc80003f05270 */
[----:B------:R-:W-:Y:S02]  /*1850*/  SEL R9, R9, RZ, P0 ;  /* 0x000000ff09097207 */ /* 0x000fe40000000000 */
[----:B---3--:R-:W-:-:S04]  /*1860*/  SEL R0, RZ, 0x1, P0 ;  /* 0x00000001ff007807 */ /* 0x008fc80000000000 */
[----:B------:R-:W-:-:S07]  /*1870*/  LOP3.LUT R8, R8, R0, RZ, 0x3c, !PT ;  /* 0x0000000008087212 */ /* 0x000fce00078e3cff */
.L_x_23:
[----:B------:R-:W-:Y:S01]  /*1880*/  UMOV UR13, 0x400 ;  /* 0x00000400000d7882 */ /* 0x000fe20000000000 */
[----:B------:R-:W-:Y:S01]  /*1890*/  SHF.L.U32 R0, R12, 0x1f, RZ ;  /* 0x0000001f0c007819 */ /* 0x000fe200000006ff */
[----:B--2---:R-:W-:Y:S02]  /*18a0*/  ULEA UR13, UR52, UR13, 0x18 ;  /* 0x0000000d340d7291 */ /* 0x004fe4000f8ec0ff */
[----:B------:R-:W-:Y:S02]  /*18b0*/  UISETP.GE.U32.AND UP0, UPT, UR51, 0x1ff, UPT ;  /* 0x000001ff3300788c */ /* 0x000fe4000bf06070 */
[----:B------:R-:W-:Y:S02]  /*18c0*/  ULEA UR4, UR22, UR13, 0x3 ;  /* 0x0000000d16047291 */ /* 0x000fe4000f8e18ff */
[----:B------:R-:W-:Y:S02]  /*18d0*/  USHF.L.U32 UR35, UR46, 0x6, URZ ;  /* 0x000000062e237899 */ /* 0x000fe400080006ff */
[----:B------:R-:W-:Y:S01]  /*18e0*/  ULEA UR19, UR45, UR50, 0x6 ;  /* 0x000000322d137291 */ /* 0x000fe2000f8e30ff */
[----:B------:R-:W-:-:S04]  /*18f0*/  UMOV UR14, URZ ;  /* 0x000000ff000e7c82 */ /* 0x000fc80008000000 */
[----:B------:R2:W3:Y:S01]  /*1900*/  SYNCS.PHASECHK.TRANS64.TRYWAIT P0, [UR4+0x30], R0 ;  /* 0x00003000ff0075a7 */ /* 0x0004e20008001104 */
[----:B------:R-:W-:Y:S06]  /*1910*/  BRA.U !UP0, `(.L_x_25) ;  /* 0x0000000108f47547 */ /* 0x000fec000b800000 */
[----:B------:R-:W-:Y:S01]  /*1920*/  UMOV UR21, URZ ;  /* 0x000000ff00157c82 */ /* 0x000fe20008000000 */
[----:B------:R-:W-:-:S05]  /*1930*/  UMOV UR4, UR22 ;  /* 0x0000001600047c82 */ /* 0x000fca0008000000 */
.L_x_31:
[----:B------:R-:W-:Y:S01]  /*1940*/  ULEA UR33, UR4, UR13, 0x3 ;  /* 0x0000000d04217291 */ /* 0x000fe2000f8e18ff */
[----:B---3--:R-:W-:Y:S01]  /*1950*/  @!P3 MOV R2, 0x8000 ;  /* 0x000080000002b802 */ /* 0x008fe20000000f00 */
[----:B-1-3--:R-:W-:Y:S10]  /*1960*/  @P0 BRA `(.L_x_26) ;  /* 0x00000000000c0947 */ /* 0x00aff40003800000 */
[----:B------:R-:W-:-:S04]  /*1970*/  SHF.L.U32 R3, R12, 0x1f, RZ ;  /* 0x0000001f0c037819 */ /* 0x000fc800000006ff */
[----:B------:R-:W3:Y:S02]  /*1980*/  SYNCS.PHASECHK.TRANS64.TRYWAIT P0, [UR33+0x30], R3 ;  /* 0x00003003ff0075a7 */ /* 0x000ee40008001121 */
[----:B---3--:R-:W-:Y:S05]  /*1990*/  @!P0 BRA `(.L_x_27) ;  /* 0x0000005400008947 */ /* 0x008fea0003800000 */
.L_x_26:
[----:B------:R3:W-:Y:S01]  /*19a0*/  @!P3 SYNCS.ARRIVE.TRANS64 RZ, [UR33], R2 ;  /* 0x00000002ffffb9a7 */ /* 0x0007e20008000021 */
[----:B------:R-:W-:-:S04]  /*19b0*/  ULOP3.LUT UR5, UR30, 0x2, URZ, 0xfc, !UPT ;  /* 0x000000021e057892 */ /* 0x000fc8000f8efcff */
[----:B------:R-:W-:-:S09]  /*19c0*/  UISETP.NE.AND UP0, UPT, UR5, 0x2, UPT ;  /* 0x000000020500788c */ /* 0x000fd2000bf05270 */
[----:B------:R-:W-:Y:S05]  /*19d0*/  BRA.U UP0, `(.L_x_28) ;  /* 0x0000000100047547 */ /* 0x000fea000b800000 */
[----:B-1----:R-:W-:Y:S05]  /*19e0*/  BPT.TRAP 0x1 ;  /* 0x000000040000795c */ /* 0x002fea0000300000 */
.L_x_28:
[----:B------:R-:W-:Y:S04]  /*19f0*/  BSSY.RECONVERGENT B0, `(.L_x_29) ;  /* 0x0000003000007945 */ /* 0x000fe80003800200 */
[----:B------:R-:W-:Y:S05]  /*1a00*/  @P2 BRA `(.L_x_30) ;  /* 0x0000000000042947 */ /* 0x000fea0003800000 */
[----:B-1----:R-:W-:Y:S05]  /*1a10*/  BPT.TRAP 0x1 ;  /* 0x000000040000795c */ /* 0x002fea0000300000 */
.L_x_30:
[----:B-1----:R-:W-:Y:S05]  /*1a20*/  BSYNC.RECONVERGENT B0 ;  /* 0x0000000000007941 */ /* 0x002fea0003800200 */
.L_x_29:
[----:B------:R-:W-:Y:S02]  /*1a30*/  UIADD3 UR5, UPT, UPT, UR4, 0x1, URZ ;  /* 0x0000000104057890 */ /* 0x000fe4000fffe0ff */
[----:B------:R-:W-:Y:S02]  /*1a40*/  USHF.L.U32 UR4, UR4, 0xe, URZ ;  /* 0x0000000e04047899 */ /* 0x000fe400080006ff */
[----:B------:R-:W-:Y:S02]  /*1a50*/  UISETP.NE.AND UP0, UPT, UR5, 0x6, UPT ;  /* 0x000000060500788c */ /* 0x000fe4000bf05270 */
[----:B------:R-:W-:Y:S02]  /*1a60*/  USHF.L.U32 UR34, UR21, 0x8, URZ ;  /* 0x0000000815227899 */ /* 0x000fe400080006ff */
[----:B------:R-:W-:Y:S02]  /*1a70*/  USEL UR6, URZ, 0x1, UP0 ;  /* 0x00000001ff067887 */ /* 0x000fe40008000000 */
[----:B------:R-:W-:-:S02]  /*1a80*/  USEL UR22, UR5, URZ, UP0 ;  /* 0x000000ff05167287 */ /* 0x000fc40008000000 */
[----:B------:R-:W-:Y:S02]  /*1a90*/  UIADD3 UR14, UP0, UPT, UR40, 0x180, URZ ;  /* 0x00000180280e7890 */ /* 0x000fe4000ff1e0ff */
[----:B------:R-:W-:Y:S01]  /*1aa0*/  ULOP3.LUT UR8, UR4, UR29, URZ, 0xfc, !UPT ;  /* 0x0000001d04087292 */ /* 0x000fe2000f8efcff */
[----:B------:R-:W-:Y:S01]  /*1ab0*/  LOP3.LUT R12, R12, UR6, RZ, 0x3c, !PT ;  /* 0x000000060c0c7c12 */ /* 0x000fe2000f8e3cff */
[----:B------:R-:W-:Y:S02]  /*1ac0*/  UIADD3 UR21, UPT, UPT, UR21, 0x1, URZ ;  /* 0x0000000115157890 */ /* 0x000fe4000fffe0ff */
[----:B------:R-:W-:Y:S01]  /*1ad0*/  UIADD3 UR6, UP1, UPT, UR40, 0x80, URZ ;  /* 0x0000008028067890 */ /* 0x000fe2000ff3e0ff */
[----:B--2---:R-:W-:Y:S01]  /*1ae0*/  SHF.L.U32 R0, R12, 0x1f, RZ ;  /* 0x0000001f0c007819 */ /* 0x004fe200000006ff */
[----:B------:R-:W-:Y:S02]  /*1af0*/  UIADD3 UR24, UPT, UPT, UR13, UR4, URZ ;  /* 0x000000040d187290 */ /* 0x000fe4000fffe0ff */
[----:B------:R-:W-:-:S02]  /*1b00*/  UIADD3.X UR15, UPT, UPT, URZ, UR41, URZ, UP0, !UPT ;  /* 0x00000029ff0f7290 */ /* 0x000fc400087fe4ff */
[----:B------:R-:W-:Y:S02]  /*1b10*/  UIADD3 UR8, UPT, UPT, UR13, UR8, URZ ;  /* 0x000000080d087290 */ /* 0x000fe4000fffe0ff */
[----:B------:R-:W-:Y:S02]  /*1b20*/  ULEA UR5, UR22, UR13, 0x3 ;  /* 0x0000000d16057291 */ /* 0x000fe4000f8e18ff */
[----:B------:R-:W-:Y:S02]  /*1b30*/  UISETP.NE.AND UP0, UPT, UR21, UR23, UPT ;  /* 0x000000171500728c */ /* 0x000fe4000bf05270 */
[----:B------:R-:W-:Y:S02]  /*1b40*/  UIADD3.X UR7, UPT, UPT, URZ, UR41, URZ, UP1, !UPT ;  /* 0x00000029ff077290 */ /* 0x000fe40008ffe4ff */
[----:B------:R-:W-:Y:S02]  /*1b50*/  UIADD3 UR32, UPT, UPT, UR24, 0x2400, URZ ;  /* 0x0000240018207890 */ /* 0x000fe4000fffe0ff */
[----:B------:R-:W-:Y:S01]  /*1b60*/  UIADD3 UR26, UPT, UPT, UR34, 0x80, URZ ;  /* 0x00000080221a7890 */ /* 0x000fe2000fffe0ff */
[----:B------:R4:W1:Y:S01]  /*1b70*/  SYNCS.PHASECHK.TRANS64.TRYWAIT P0, [UR5+0x30], R0 ;  /* 0x00003000ff0075a7 */ /* 0x0008620008001105 */
[----:B------:R-:W-:-:S02]  /*1b80*/  UIADD3 UR24, UPT, UPT, UR24, 0x4400, URZ ;  /* 0x0000440018187890 */ /* 0x000fc4000fffe0ff */
[----:B------:R-:W-:Y:S02]  /*1b90*/  UIADD3 UR16, UPT, UPT, UR8, 0x1a400, URZ ;  /* 0x0001a40008107890 */ /* 0x000fe4000fffe0ff */
[----:B------:R-:W-:Y:S01]  /*1ba0*/  UIADD3 UR8, UPT, UPT, UR8, 0x1c400, URZ ;  /* 0x0001c40008087890 */ /* 0x000fe2000fffe0ff */
[----:B------:R-:W-:Y:S01]  /*1bb0*/  UMOV UR38, 0x0 ;  /* 0x0000000000267882 */ /* 0x000fe20000000000 */
[----:B------:R-:W-:Y:S01]  /*1bc0*/  UMOV UR39, 0x10000000 ;  /* 0x1000000000277882 */ /* 0x000fe20000000000 */
[----:B------:R-:W-:Y:S01]  /*1bd0*/  UMOV UR25, UR33 ;  /* 0x0000002100197c82 */ /* 0x000fe20008000000 */
[----:B------:R-:W-:Y:S01]  /*1be0*/  UMOV UR27, UR35 ;  /* 0x00000023001b7c82 */ /* 0x000fe20008000000 */
[----:B------:R-:W-:Y:S01]  /*1bf0*/  UMOV UR28, UR36 ;  /* 0x00000024001c7c82 */ /* 0x000fe20008000000 */
[----:B------:R-:W-:Y:S01]  /*1c00*/  UMOV UR5, 0x30000 ;  /* 0x0003000000057882 */ /* 0x000fe20000000000 */
[----:B------:R-:W-:Y:S01]  /*1c10*/  UMOV UR17, UR33 ;  /* 0x0000002100117c82 */ /* 0x000fe20008000000 */
[----:B------:R-:W-:Y:S01]  /*1c20*/  UMOV UR20, UR36 ;  /* 0x0000002400147c82 */ /* 0x000fe20008000000 */
[----:B------:R-:W-:Y:S01]  /*1c30*/  UMOV UR18, UR34 ;  /* 0x0000002200127c82 */ /* 0x000fe20008000000 */
[----:B------:R-:W-:Y:S01]  /*1c40*/  UTMALDG.3D [UR32], [UR6], desc[UR38] ;  /* 0x00002620060075b4 */ /* 0x000fe20008011000 */
[----:B------:R-:W-:Y:S01]  /*1c50*/  UMOV UR11, UR19 ;  /* 0x00000013000b7c82 */ /* 0x000fe20008000000 */
[----:B------:R-:W-:Y:S01]  /*1c60*/  UMOV UR12, UR36 ;  /* 0x00000024000c7c82 */ /* 0x000fe20008000000 */
[----:B------:R-:W-:Y:S01]  /*1c70*/  UMOV UR9, UR33 ;  /* 0x0000002100097c82 */ /* 0x000fe20008000000 */
[----:B------:R-:W-:Y:S01]  /*1c80*/  UMOV UR10, UR26 ;  /* 0x0000001a000a7c82 */ /* 0x000fe20008000000 */
[----:B------:R-:W-:Y:S01]  /*1c90*/  UMOV UR4, UR22 ;  /* 0x0000001600047c82 */ /* 0x000fe20008000000 */
[----:B------:R-:W-:Y:S01]  /*1ca0*/  UTMALDG.3D [UR24], [UR6], desc[UR38] ;  /* 0x00002618060075b4 */ /* 0x000fe20008011000 */
[----:B------:R-:W-:Y:S01]  /*1cb0*/  UTMALDG.3D.MULTICAST [UR16], [UR14], UR5, desc[UR38] ;  /* 0x000026100e0073b4 */ /* 0x000fe20008011805 */
[----:B------:R2:W-:Y:S02]  /*1cc0*/  UTMALDG.3D.MULTICAST [UR8], [UR14], UR5, desc[UR38] ;  /* 0x000026080e0073b4 */ /* 0x0005e40008011805 */
[----:B--2---:R-:W-:Y:S01]  /*1cd0*/  UMOV UR14, UR23 ;  /* 0x00000017000e7c82 */ /* 0x004fe20008000000 */
[----:B----4-:R-:W-:Y:S05]  /*1ce0*/  BRA.U UP0, `(.L_x_31) ;  /* 0xfffffffd00147547 */ /* 0x010fea000b83ffff */
.L_x_25:
[----:B------:R-:W-:Y:S01]  /*1cf0*/  ULEA UR4, UR22, UR13, 0x3 ;  /* 0x0000000d16047291 */ /* 0x000fe2000f8e18ff */
[----:B--2---:R-:W-:Y:S01]  /*1d00*/  SHF.L.U32 R0, R12, 0x1f, RZ ;  /* 0x0000001f0c007819 */ /* 0x004fe200000006ff */
[----:B------:R-:W-:Y:S01]  /*1d10*/  @!P1 SYNCS.ARRIVE.TRANS64.A1T0 RZ, [UR13+0x78], RZ ;  /* 0x000078ffffff99a7 */ /* 0x000fe2000810000d */
[----:B------:R-:W-:-:S06]  /*1d20*/  UISETP.GT.AND UP0, UPT, UR48, UR47, UPT ;  /* 0x0000002f3000728c */ /* 0x000fcc000bf04270 */
[----:B-1-3--:R1:W2:Y:S03]  /*1d30*/  SYNCS.PHASECHK.TRANS64.TRYWAIT P0, [UR4+0x30], R0 ;  /* 0x00003000ff0075a7 */ /* 0x00a2a60008001104 */
[----:B------:R-:W-:Y:S05]  /*1d40*/  BRA.U !UP0, `(.L_x_32) ;  /* 0x0000000108f07547 */ /* 0x000fea000b800000 */
[----:B------:R-:W-:Y:S01]  /*1d50*/  UIADD3 UR15, UPT, UPT, UR49, UR14, URZ ;  /* 0x0000000e310f7290 */ /* 0x000fe2000fffe0ff */
[----:B------:R-:W-:-:S11]  /*1d60*/  UMOV UR4, UR22 ;  /* 0x0000001600047c82 */ /* 0x000fd60008000000 */
.L_x_38:
[----:B------:R-:W-:Y:S01]  /*1d70*/  ULEA UR33, UR4, UR13, 0x3 ;  /* 0x0000000d04217291 */ /* 0x000fe2000f8e18ff */
[----:B--2---:R-:W-:Y:S01]  /*1d80*/  @!P3 MOV R2, 0x8000 ;  /* 0x000080000002b802 */ /* 0x004fe20000000f00 */
[----:B--2-4-:R-:W-:Y:S10]  /*1d90*/  @P0 BRA `(.L_x_33) ;  /* 0x00000000000c0947 */ /* 0x014ff40003800000 */
[----:B------:R-:W-:-:S04]  /*1da0*/  SHF.L.U32 R3, R12, 0x1f, RZ ;  /* 0x0000001f0c037819 */ /* 0x000fc800000006ff */
[----:B------:R-:W2:Y:S02]  /*1db0*/  SYNCS.PHASECHK.TRANS64.TRYWAIT P0, [UR33+0x30], R3 ;  /* 0x00003003ff0075a7 */ /* 0x000ea40008001121 */
[----:B--2---:R-:W-:Y:S05]  /*1dc0*/  @!P0 BRA `(.L_x_34) ;  /* 0x00000050000c8947 */ /* 0x004fea0003800000 */
.L_x_33:
[----:B------:R2:W-:Y:S01]  /*1dd0*/  @!P3 SYNCS.ARRIVE.TRANS64 RZ, [UR33], R2 ;  /* 0x00000002ffffb9a7 */ /* 0x0005e20008000021 */
[----:B------:R-:W-:-:S04]  /*1de0*/  ULOP3.LUT UR5, UR30, 0x2, URZ, 0xfc, !UPT ;  /* 0x000000021e057892 */ /* 0x000fc8000f8efcff */
[----:B------:R-:W-:-:S09]  /*1df0*/  UISETP.NE.AND UP0, UPT, UR5, 0x2, UPT ;  /* 0x000000020500788c */ /* 0x000fd2000bf05270 */
[----:B------:R-:W-:Y:S05]  /*1e00*/  BRA.U UP0, `(.L_x_35) ;  /* 0x0000000100047547 */ /* 0x000fea000b800000 */
[----:B------:R-:W-:Y:S05]  /*1e10*/  BPT.TRAP 0x1 ;  /* 0x000000040000795c */ /* 0x000fea0000300000 */
.L_x_35:
[----:B------:R-:W-:Y:S04]  /*1e20*/  BSSY.RECONVERGENT B0, `(.L_x_36) ;  /* 0x0000003000007945 */ /* 0x000fe80003800200 */
[----:B------:R-:W-:Y:S05]  /*1e30*/  @P2 BRA `(.L_x_37) ;  /* 0x0000000000042947 */ /* 0x000fea0003800000 */
[----:B------:R-:W-:Y:S05]  /*1e40*/  BPT.TRAP 0x1 ;  /* 0x000000040000795c */ /* 0x000fea0000300000 */
.L_x_37:
[----:B------:R-:W-:Y:S05]  /*1e50*/  BSYNC.RECONVERGENT B0 ;  /* 0x0000000000007941 */ /* 0x000fea0003800200 */
.L_x_36:
[----:B------:R-:W-:Y:S02]  /*1e60*/  UIADD3 UR5, UPT, UPT, UR4, 0x1, URZ ;  /* 0x0000000104057890 */ /* 0x000fe4000fffe0ff */
[----:B------:R-:W-:Y:S02]  /*1e70*/  USHF.L.U32 UR7, UR4, 0xe, URZ ;  /* 0x0000000e04077899 */ /* 0x000fe400080006ff */
[----:B------:R-:W-:Y:S02]  /*1e80*/  UISETP.NE.AND UP0, UPT, UR5, 0x6, UPT ;  /* 0x000000060500788c */ /* 0x000fe4000bf05270 */
[----:B------:R-:W-:Y:S02]  /*1e90*/  ULOP3.LUT UR8, UR7, UR29, URZ, 0xfc, !UPT ;  /* 0x0000001d07087292 */ /* 0x000fe4000f8efcff */
[----:B------:R-:W-:Y:S02]  /*1ea0*/  USEL UR6, URZ, 0x1, UP0 ;  /* 0x00000001ff067887 */ /* 0x000fe40008000000 */
[----:B------:R-:W-:-:S02]  /*1eb0*/  USEL UR22, UR5, URZ, UP0 ;  /* 0x000000ff05167287 */ /* 0x000fc40008000000 */
[----:B------:R-:W-:Y:S02]  /*1ec0*/  UIADD3 UR4, UP1, UPT, UR40, 0x80, URZ ;  /* 0x0000008028047890 */ /* 0x000fe4000ff3e0ff */
[----:B------:R-:W-:Y:S01]  /*1ed0*/  ULEA UR5, UR22, UR13, 0x3 ;  /* 0x0000000d16057291 */ /* 0x000fe2000f8e18ff */
[----:B------:R-:W-:Y:S01]  /*1ee0*/  LOP3.LUT R12, R12, UR6, RZ, 0x3c, !PT ;  /* 0x000000060c0c7c12 */ /* 0x000fe2000f8e3cff */
[----:B------:R-:W-:Y:S02]  /*1ef0*/  UIADD3 UR24, UPT, UPT, UR13, UR7, URZ ;  /* 0x000000070d187290 */ /* 0x000fe4000fffe0ff */
[----:B------:R-:W-:Y:S01]  /*1f00*/  USHF.L.U32 UR34, UR14, 0x8, URZ ;  /* 0x000000080e227899 */ /* 0x000fe200080006ff */
[----:B-1----:R-:W-:Y:S01]  /*1f10*/  SHF.L.U32 R0, R12, 0x1f, RZ ;  /* 0x0000001f0c007819 */ /* 0x002fe200000006ff */
[----:B------:R-:W-:Y:S02]  /*1f20*/  UIADD3 UR6, UP0, UPT, UR40, 0x180, URZ ;  /* 0x0000018028067890 */ /* 0x000fe4000ff1e0ff */
[----:B------:R-:W-:Y:S01]  /*1f30*/  UIADD3 UR8, UPT, UPT, UR13, UR8, URZ ;  /* 0x000000080d087290 */ /* 0x000fe2000fffe0ff */
[----:B------:R3:W4:Y:S01]  /*1f40*/  SYNCS.PHASECHK.TRANS64.TRYWAIT P0, [UR5+0x30], R0 ;  /* 0x00003000ff0075a7 */ /* 0x0007220008001105 */
[----:B------:R-:W-:-:S02]  /*1f50*/  UIADD3.X UR5, UPT, UPT, URZ, UR41, URZ, UP1, !UPT ;  /* 0x00000029ff057290 */ /* 0x000fc40008ffe4ff */
[----:B------:R-:W-:Y:S02]  /*1f60*/  UIADD3 UR32, UPT, UPT, UR24, 0x2400, URZ ;  /* 0x0000240018207890 */ /* 0x000fe4000fffe0ff */
[----:B------:R-:W-:Y:S02]  /*1f70*/  UIADD3 UR26, UPT, UPT, UR34, 0x80, URZ ;  /* 0x00000080221a7890 */ /* 0x000fe4000fffe0ff */
[----:B------:R-:W-:Y:S02]  /*1f80*/  UIADD3 UR24, UPT, UPT, UR24, 0x4400, URZ ;  /* 0x0000440018187890 */ /* 0x000fe4000fffe0ff */
[----:B------:R-:W-:Y:S02]  /*1f90*/  UIADD3.X UR7, UPT, UPT, URZ, UR41, URZ, UP0, !UPT ;  /* 0x00000029ff077290 */ /* 0x000fe400087fe4ff */
        /* <DEDUP_REMOVED lines=16> */
[----:B------:R-:W-:Y:S01]  /*20a0*/  UIADD3 UR14, UPT, UPT, UR14, 0x1, URZ ;  /* 0x000000010e0e7890 */ /* 0x000fe2000fffe0ff */
[----:B------:R1:W-:Y:S03]  /*20b0*/  UTMALDG.3D [UR24], [UR4], desc[UR38] ;  /* 0x00002618040075b4 */ /* 0x0003e60008011000 */
[----:B------:R-:W-:Y:S01]  /*20c0*/  UISETP.NE.AND UP0, UPT, UR14, UR15, UPT ;  /* 0x0000000f0e00728c */ /* 0x000fe2000bf05270 */
[----:B------:R3:W-:Y:S01]  /*20d0*/  UTMALDG.3D.MULTICAST [UR16], [UR6], UR21, desc[UR38] ;  /* 0x00002610060073b4 */ /* 0x0007e20008011815 */
[----:B------:R3:W-:Y:S01]  /*20e0*/  UTMALDG.3D.MULTICAST [UR8], [UR6], UR21, desc[UR38] ;  /* 0x00002608060073b4 */ /* 0x0007e20008011815 */
[----:B-1----:R-:W-:-:S06]  /*20f0*/  UMOV UR4, UR22 ;  /* 0x0000001600047c82 */ /* 0x002fcc0008000000 */
[----:B---3--:R-:W-:Y:S05]  /*2100*/  BRA.U UP0, `(.L_x_38) ;  /* 0xfffffffd00187547 */ /* 0x008fea000b83ffff */
.L_x_32:
[C---:B------:R-:W-:Y:S01]  /*2110*/  LEA R3, R11.reuse, UR13, 0x3 ;  /* 0x0000000d0b037c11 */ /* 0x040fe2000f8e18ff */
[----:B------:R-:W-:Y:S01]  /*2120*/  NOP ;  /* 0x0000000000007918 */ /* 0x000fe20000000000 */
[----:B-1----:R-:W-:Y:S02]  /*2130*/  SHF.L.U32 R0, R10, 0x1f, RZ ;  /* 0x0000001f0a007819 */ /* 0x002fe400000006ff */
[----:B------:R-:W-:Y:S02]  /*2140*/  LEA R4, R11, UR13, 0x4 ;  /* 0x0000000d0b047c11 */ /* 0x000fe4000f8e20ff */
[----:B--2-4-:R-:W1:Y:S02]  /*2150*/  SYNCS.PHASECHK.TRANS64.TRYWAIT P0, [R3+URZ+0x80], R0 ;  /* 0x00008000030075a7 */ /* 0x014e6400080011ff */
[----:B-1----:R-:W-:Y:S05]  /*2160*/  @!P0 BRA `(.L_x_39) ;  /* 0x0000004c003c8947 */ /* 0x002fea0003800000 */
.L_x_107:
[----:B------:R-:W2:Y:S01]  /*2170*/  LDS.128 R4, [R4+0x110] ;  /* 0x0001100004047984 */ /* 0x000ea20000000c00 */
[----:B------:R-:W-:Y:S01]  /*2180*/  UISETP.GE.AND UP0, UPT, UR42, 0x1, UPT ;  /* 0x000000012a00788c */ /* 0x000fe2000bf06270 */
[----:B------:R-:W-:Y:S01]  /*2190*/  @!PT LDS RZ, [RZ] ;  /* 0x00000000fffff984 */ /* 0x000fe20000000800 */
[----:B------:R-:W-:Y:S01]  /*21a0*/  @!PT LDS RZ, [RZ] ;  /* 0x00000000fffff984 */ /* 0x000fe20000000800 */
[----:B------:R-:W-:Y:S01]  /*21b0*/  @!PT LDS RZ, [RZ] ;  /* 0x00000000fffff984 */ /* 0x000fe20000000800 */
[----:B------:R-:W-:Y:S01]  /*21c0*/  @!PT LDS RZ, [RZ] ;  /* 0x00000000fffff984 */ /* 0x000fe20000000800 */
[----:B------:R3:W-:Y:S06]  /*21d0*/  MEMBAR.ALL.CTA ;  /* 0x0000000000007992 */ /* 0x0007ec0000008000 */
[----:B---3--:R-:W3:Y:S01]  /*21e0*/  FENCE.VIEW.ASYNC.S ;  /* 0x00000000000073c6 */ /* 0x008ee20000000000 */
[----:B--2---:R-:W-:-:S13]  /*21f0*/  LOP3.LUT P0, RZ, R6, 0x1, RZ, 0xc0, !PT ;  /* 0x0000000106ff7812 */ /* 0x004fda000780c0ff */
[----:B---3--:R-:W-:Y:S01]  /*2200*/  VOTEU.ANY UP1, P0 ;  /* 0x0000000000ff7886 */ /* 0x008fe20000020100 */
[----:B------:R-:W-:-:S13]  /*2210*/  PLOP3.LUT P0, PT, PT, PT, UP1, 0x80, 0x8 ;  /* 0x000000000008781c */ /* 0x000fda0003f0f018 */
[----:B-1----:R-:W-:Y:S02]  /*2220*/  @P0 LOP3.LUT R0, R5, 0xffff, RZ, 0xc0, !PT ;  /* 0x0000ffff05000812 */ /* 0x002fe400078ec0ff */
[----:B------:R-:W-:Y:S02]  /*2230*/  @P0 MOV R2, R4 ;  /* 0x0000000400020202 */ /* 0x000fe40000000f00 */
[----:B------:R-:W-:Y:S01]  /*2240*/  @P0 R2UR UR5, R0 ;  /* 0x00000000000502ca */ /* 0x000fe200000e0000 */
[----:B------:R-:W-:Y:S01]  /*2250*/  VIADD R0, R3, 0x90 ;  /* 0x0000009003007836 */ /* 0x000fe20000000000 */
[----:B------:R-:W-:Y:S02]  /*2260*/  @P0 SHF.R.U32.HI R4, RZ, 0x10, R5 ;  /* 0x00000010ff040819 */ /* 0x000fe40000011605 */
[----:B------:R-:W-:Y:S02]  /*2270*/  @P0 R2UR UR6, R2 ;  /* 0x00000000020602ca */ /* 0x000fe400000e0000 */
[----:B------:R-:W-:-:S02]  /*2280*/  PRMT R0, RZ, 0x654, R0 ;  /* 0x00000654ff007816 */ /* 0x000fc40000000000 */
[----:B------:R-:W-:Y:S02]  /*2290*/  @P0 R2UR UR4, R4 ;  /* 0x00000000040402ca */ /* 0x000fe400000e0000 */
[----:B------:R1:W-:Y:S03]  /*22a0*/  SYNCS.ARRIVE.TRANS64.RED.A1T0 RZ, [R0+URZ], RZ ;  /* 0x000000ff00ff79a7 */ /* 0x0003e600081004ff */
[----:B------:R-:W-:-:S04]  /*22b0*/  @UP1 UMOV UR31, UR5 ;  /* 0x00000005001f1c82 */ /* 0x000fc80008000000 */
[----:B------:R-:W-:-:S04]  /*22c0*/  @UP1 UMOV UR37, UR6 ;  /* 0x0000000600251c82 */ /* 0x000fc80008000000 */
[----:B------:R-:W-:Y:S01]  /*22d0*/  @UP1 UMOV UR36, UR4 ;  /* 0x0000000400241c82 */ /* 0x000fe20008000000 */
[----:B------:R-:W-:Y:S05]  /*22e0*/  BRA.U !UP0, `(.L_x_40) ;  /* 0x0000000108d47547 */ /* 0x000fea000b800000 */
[----:B------:R-:W2:Y:S01]  /*22f0*/  LDCU.128 UR16, c[0x0][0xb10] ;  /* 0x00016200ff1077ac */ /* 0x000ea20008000c00 */
[----:B------:R-:W3:Y:S01]  /*2300*/  LDCU UR12, c[0x0][0xb20] ;  /* 0x00016400ff0c77ac */ /* 0x000ee20008000800 */
[----:B------:R-:W4:Y:S01]  /*2310*/  LDCU UR24, c[0x0][0xb0c] ;  /* 0x00016180ff1877ac */ /* 0x000f220008000800 */
[----:B------:R-:W1:Y:S01]  /*2320*/  LDCU.64 UR8, c[0x0][0xb28] ;  /* 0x00016500ff0877ac */ /* 0x000e620008000a00 */
[----:B------:R-:W-:Y:S02]  /*2330*/  UISETP.NE.AND UP3, UPT, UR42, 0x1, UPT ;  /* 0x000000012a00788c */ /* 0x000fe4000bf65270 */
[----:B--2---:R-:W-:Y:S02]  /*2340*/  UIMAD.WIDE.U32 UR6, UR43, UR19, URZ ;  /* 0x000000132b0672a5 */ /* 0x004fe4000f8e00ff */
[----:B------:R-:W-:Y:S02]  /*2350*/  UIMAD.WIDE.U32 UR4, UR44, UR16, URZ ;  /* 0x000000102c0472a5 */ /* 0x000fe4000f8e00ff */
[----:B------:R-:W-:-:S02]  /*2360*/  UISETP.NE.AND UP0, UPT, UR18, 0x1, UPT ;  /* 0x000000011200788c */ /* 0x000fc4000bf05270 */
[----:B------:R-:W-:Y:S01]  /*2370*/  UIMAD.WIDE.U32 UR20, UR31, UR19, URZ ;  /* 0x000000131f1472a5 */ /* 0x000fe2000f8e00ff */
[----:B------:R-:W-:Y:S02]  /*2380*/  UMOV UR6, UR7 ;  /* 0x0000000700067c82 */ /* 0x000fe40008000000 */
[----:B------:R-:W-:Y:S01]  /*2390*/  UMOV UR4, UR5 ;  /* 0x0000000500047c82 */ /* 0x000fe20008000000 */
[----:B---3--:R-:W-:Y:S02]  /*23a0*/  USHF.R.U32.HI UR6, URZ, UR12, UR6 ;  /* 0x0000000cff067299 */ /* 0x008fe40008011606 */
[----:B----4-:R-:W-:Y:S02]  /*23b0*/  UISETP.NE.AND UP2, UPT, UR24, 0x1, UPT ;  /* 0x000000011800788c */ /* 0x010fe4000bf45270 */
[----:B------:R-:W-:Y:S02]  /*23c0*/  USHF.R.U32.HI UR4, URZ, UR17, UR4 ;  /* 0x00000011ff047299 */ /* 0x000fe40008011604 */
[----:B------:R-:W-:-:S02]  /*23d0*/  USEL UR5, UR43, UR6, !UP0 ;  /* 0x000000062b057287 */ /* 0x000fc4000c000000 */
[----:B------:R-:W-:Y:S02]  /*23e0*/  USEL UR6, UR44, UR4, !UP2 ;  /* 0x000000042c067287 */ /* 0x000fe4000d000000 */
[----:B-1----:R-:W-:Y:S01]  /*23f0*/  UIMAD.WIDE.U32 UR10, UR5, UR8, URZ ;  /* 0x00000008050a72a5 */ /* 0x002fe2000f8e00ff */
[----:B------:R-:W-:Y:S01]  /*2400*/  UMOV UR4, UR21 ;  /* 0x0000001500047c82 */ /* 0x000fe20008000000 */
[----:B------:R-:W-:Y:S02]  /*2410*/  UIMAD.WIDE.U32 UR14, UR37, UR16, URZ ;  /* 0x00000010250e72a5 */ /* 0x000fe4000f8e00ff */
[----:B------:R-:W-:-:S03]  /*2420*/  UIMAD.WIDE.U32 UR20, UR6, UR8, URZ ;  /* 0x00000008061472a5 */ /* 0x000fc6000f8e00ff */
[----:B------:R-:W-:Y:S01]  /*2430*/  UMOV UR10, UR11 ;  /* 0x0000000b000a7c82 */ /* 0x000fe20008000000 */
[----:B------:R-:W-:Y:S02]  /*2440*/  USHF.R.U32.HI UR4, URZ, UR12, UR4 ;  /* 0x0000000cff047299 */ /* 0x000fe40008011604 */
[----:B------:R-:W-:Y:S01]  /*2450*/  @UP3 USHF.R.U32.HI UR5, URZ, UR9, UR10 ;  /* 0x00000009ff053299 */ /* 0x000fe2000801160a */
[----:B------:R-:W-:Y:S01]  /*2460*/  UMOV UR14, UR15 ;  /* 0x0000000f000e7c82 */ /* 0x000fe20008000000 */
[----:B------:R-:W-:Y:S01]  /*2470*/  UMOV UR20, UR21 ;  /* 0x0000001500147c82 */ /* 0x000fe20008000000 */
[----:B------:R-:W-:Y:S02]  /*2480*/  USHF.R.U32.HI UR17, URZ, UR17, UR14 ;  /* 0x00000011ff117299 */ /* 0x000fe4000801160e */
[----:B------:R-:W-:Y:S02]  /*2490*/  USEL UR4, UR31, UR4, !UP0 ;  /* 0x000000041f047287 */ /* 0x000fe4000c000000 */
[----:B------:R-:W-:-:S02]  /*24a0*/  @UP3 USHF.R.U32.HI UR6, URZ, UR9, UR20 ;  /* 0x00000009ff063299 */ /* 0x000fc40008011614 */
[----:B------:R-:W-:Y:S02]  /*24b0*/  UIMAD UR7, UR42, UR5, URZ ;  /* 0x000000052a0772a4 */ /* 0x000fe4000f8e02ff */
[----:B------:R-:W-:Y:S02]  /*24c0*/  USEL UR5, UR37, UR17, !UP2 ;  /* 0x0000001125057287 */ /* 0x000fe4000d000000 */
[----:B------:R-:W-:Y:S02]  /*24d0*/  UIMAD UR10, UR42, UR6, URZ ;  /* 0x000000062a0a72a4 */ /* 0x000fe4000f8e02ff */
[----:B------:R-:W-:Y:S02]  /*24e0*/  UISETP.GE.AND UP0, UPT, UR4, UR7, UPT ;  /* 0x000000070400728c */ /* 0x000fe4000bf06270 */
[----:B------:R-:W-:Y:S02]  /*24f0*/  UIMAD.WIDE.U32 UR14, UR4, UR8, URZ ;  /* 0x00000008040e72a5 */ /* 0x000fe4000f8e00ff */
[----:B------:R-:W-:-:S02]  /*2500*/  UISETP.GE.OR UP0, UPT, UR5, UR10, UP0 ;  /* 0x0000000a0500728c */ /* 0x000fc40008706670 */
[----:B------:R-:W-:Y:S02]  /*2510*/  UIMAD.WIDE.U32 UR10, UR5, UR8, URZ ;  /* 0x00000008050a72a5 */ /* 0x000fe4000f8e00ff */
[----:B------:R-:W-:Y:S01]  /*2520*/  UIADD3 UR12, UPT, UPT, -UR4, URZ, URZ ;  /* 0x000000ff040c7290 */ /* 0x000fe2000fffe1ff */
[----:B------:R-:W-:Y:S01]  /*2530*/  UMOV UR8, UR15 ;  /* 0x0000000f00087c82 */ /* 0x000fe20008000000 */
[----:B------:R-:W-:Y:S02]  /*2540*/  UIADD3 UR10, UPT, UPT, -UR5, URZ, URZ ;  /* 0x000000ff050a7290 */ /* 0x000fe4000fffe1ff */
[----:B------:R-:W-:-:S03]  /*2550*/  USHF.R.U32.HI UR8, URZ, UR9, UR8 ;  /* 0x00000009ff087299 */ /* 0x000fc60008011608 */
[----:B------:R-:W-:Y:S01]  /*2560*/  @!UP0 UMOV UR7, UR11 ;  /* 0x0000000b00078c82 */ /* 0x000fe20008000000 */
[----:B------:R-:W-:Y:S02]  /*2570*/  UIMAD UR12, UR18, UR12, UR31 ;  /* 0x0000000c120c72a4 */ /* 0x000fe4000f8e021f */
[----:B------:R-:W-:Y:S02]  /*2580*/  USEL UR8, UR4, UR8, !UP3 ;  /* 0x0000000804087287 */ /* 0x000fe4000d800000 */
[----:B------:R-:W-:Y:S02]  /*2590*/  @!UP0 USHF.R.U32.HI UR7, URZ, UR9, UR7 ;  /* 0x00000009ff078299 */ /* 0x000fe40008011607 */
[----:B------:R-:W-:Y:S02]  /*25a0*/  UIADD3 UR9, UPT, UPT, -UR8, URZ, URZ ;  /* 0x000000ff08097290 */ /* 0x000fe4000fffe1ff */
[----:B------:R-:W-:Y:S02]  /*25b0*/  @!UP0 USEL UR7, UR5, UR7, !UP3 ;  /* 0x0000000705078287 */ /* 0x000fe4000d800000 */
[----:B------:R-:W-:-:S02]  /*25c0*/  UIMAD UR9, UR42, UR9, UR4 ;  /* 0x000000092a0972a4 */ /* 0x000fc4000f8e0204 */
[----:B------:R-:W-:Y:S02]  /*25d0*/  @!UP0 UIADD3 UR8, UPT, UPT, UR8, -UR7, URZ ;  /* 0x8000000708088290 */ /* 0x000fe4000fffe0ff */
[----:B------:R-:W-:Y:S02]  /*25e0*/  @!UP0 UIMAD UR7, UR9, UR6, UR7 ;  /* 0x00000006090782a4 */ /* 0x000fe4000f8e0207 */
[----:B------:R-:W-:Y:S02]  /*25f0*/  @!UP0 UIMAD UR4, UR42, UR8, UR5 ;  /* 0x000000082a0482a4 */ /* 0x000fe4000f8e0205 */
[----:B------:R-:W-:Y:S02]  /*2600*/  UIMAD UR6, UR24, UR10, UR37 ;  /* 0x0000000a180672a4 */ /* 0x000fe4000f8e0225 */
[----:B------:R-:W-:Y:S01]  /*2610*/  UIMAD UR31, UR4, UR18, UR12 ;  /* 0x00000012041f72a4 */ /* 0x000fe2000f8e020c */
[----:B------:R-:W-:Y:S02]  /*2620*/  @!UP0 UMOV UR5, UR7 ;  /* 0x0000000700058c82 */ /* 0x000fe40008000000 */
[----:B------:R-:W-:-:S12]  /*2630*/  UIMAD UR37, UR5, UR24, UR6 ;  /* 0x00000018052572a4 */ /* 0x000fd8000f8e0206 */
.L_x_40:
[----:B------:R-:W2:Y:S02]  /*2640*/  LDCU UR4, c[0x0][0xb30] ;  /* 0x00016600ff0477ac */ /* 0x000ea40008000800 */
[----:B--2---:R-:W-:-:S09]  /*2650*/  UISETP.NE.AND UP0, UPT, UR4, 0x1, UPT ;  /* 0x000000010400788c */ /* 0x004fd2000bf05270 */
[----:B------:R-:W-:Y:S05]  /*2660*/  BRA.U UP0, `(.L_x_41) ;  /* 0x0000000100447547 */ /* 0x000fea000b800000 */
[----:B------:R-:W2:Y:S01]  /*2670*/  LDCU.128 UR8, c[0x0][0xb10] ;  /* 0x00016200ff0877ac */ /* 0x000ea20008000c00 */
[----:B------:R-:W3:Y:S01]  /*2680*/  LDCU UR12, c[0x0][0xb0c] ;  /* 0x00016180ff0c77ac */ /* 0x000ee20008000800 */
[----:B------:R-:W4:Y:S01]  /*2690*/  LDCU UR14, c[0x0][0xb20] ;  /* 0x00016400ff0e77ac */ /* 0x000f220008000800 */
[----:B--2---:R-:W-:Y:S02]  /*26a0*/  UIMAD.WIDE.U32 UR6, UR37, UR8, URZ ;  /* 0x00000008250672a5 */ /* 0x004fe4000f8e00ff */
[----:B------:R-:W-:Y:S02]  /*26b0*/  UIMAD.WIDE.U32 UR4, UR31, UR11, URZ ;  /* 0x0000000b1f0472a5 */ /* 0x000fe4000f8e00ff */
[----:B---3--:R-:W-:Y:S02]  /*26c0*/  UISETP.NE.AND UP2, UPT, UR12, 0x1, UPT ;  /* 0x000000010c00788c */ /* 0x008fe4000bf45270 */
[----:B------:R-:W-:Y:S01]  /*26d0*/  UISETP.NE.AND UP0, UPT, UR10, 0x1, UPT ;  /* 0x000000010a00788c */ /* 0x000fe2000bf05270 */
[----:B------:R-:W-:-:S02]  /*26e0*/  UMOV UR6, UR7 ;  /* 0x0000000700067c82 */ /* 0x000fc40008000000 */
[----:B------:R-:W-:Y:S01]  /*26f0*/  UMOV UR4, UR5 ;  /* 0x0000000500047c82 */ /* 0x000fe20008000000 */
[----:B------:R-:W-:Y:S02]  /*2700*/  USHF.R.U32.HI UR9, URZ, UR9, UR6 ;  /* 0x00000009ff097299 */ /* 0x000fe40008011606 */
[----:B----4-:R-:W-:Y:S02]  /*2710*/  USHF.R.U32.HI UR4, URZ, UR14, UR4 ;  /* 0x0000000eff047299 */ /* 0x010fe40008011604 */
[----:B------:R-:W-:Y:S02]  /*2720*/  USEL UR5, UR37, UR9, !UP2 ;  /* 0x0000000925057287 */ /* 0x000fe4000d000000 */
[----:B------:R-:W-:-:S04]  /*2730*/  USEL UR4, UR31, UR4, !UP0 ;  /* 0x000000041f047287 */ /* 0x000fc8000c000000 */
[----:B------:R-:W-:Y:S02]  /*2740*/  UIADD3 UR6, UPT, UPT, UR5, -UR4, URZ ;  /* 0x8000000405067290 */ /* 0x000fe4000fffe0ff */
[----:B------:R-:W-:Y:S02]  /*2750*/  UIADD3 UR4, UPT, UPT, -UR5, UR4, URZ ;  /* 0x0000000405047290 */ /* 0x000fe4000fffe1ff */
[----:B------:R-:W-:Y:S02]  /*2760*/  UIMAD UR31, UR6, UR10, UR31 ;  /* 0x0000000a061f72a4 */ /* 0x000fe4000f8e021f */
[----:B------:R-:W-:-:S12]  /*2770*/  UIMAD UR37, UR4, UR12, UR37 ;  /* 0x0000000c042572a4 */ /* 0x000fd8000f8e0225 */
.L_x_41:
[----:B------:R-:W-:Y:S01]  /*2780*/  VIADD R11, R11, 0x1 ;  /* 0x000000010b0b7836 */ /* 0x000fe20000000000 */
[----:B------:R-:W-:Y:S01]  /*2790*/  PLOP3.LUT P1, PT, PT, PT, PT, 0x80, 0x8 ;  /* 0x000000000008781c */ /* 0x000fe20003f2f070 */
[----:B------:R-:W-:Y:S02]  /*27a0*/  UIADD3 UR46, UPT, UPT, UR37, UR60, URZ ;  /* 0x0000003c252e7290 */ /* 0x000fe4000fffe0ff */
[----:B------:R-:W-:Y:S01]  /*27b0*/  UIADD3 UR45, UPT, UPT, UR31, UR57, URZ ;  /* 0x000000391f2d7290 */ /* 0x000fe2000fffe0ff */
[----:B------:R-:W-:-:S04]  /*27c0*/  ISETP.NE.AND P0, PT, R11, 0x2, PT ;  /* 0x000000020b00780c */ /* 0x000fc80003f05270 */
[----:B-1----:R-:W-:Y:S02]  /*27d0*/  SEL R0, RZ, 0x1, P0 ;  /* 0x00000001ff007807 */ /* 0x002fe40000000000 */
[----:B------:R-:W-:Y:S02]  /*27e0*/  SEL R11, R11, RZ, P0 ;  /* 0x000000ff0b0b7207 */ /* 0x000fe40000000000 */
[----:B------:R-:W-:Y:S01]  /*27f0*/  LOP3.LUT R10, R10, R0, RZ, 0x3c, !PT ;  /* 0x000000000a0a7212 */ /* 0x000fe200078e3cff */
[----:B------:R-:W-:Y:S06]  /*2800*/  BRA.U UP1, `(.L_x_42) ;  /* 0xffffffed01dc7547 */ /* 0x000fec000b83ffff */
[----:B------:R-:W-:Y:S01]  /*2810*/  UIADD3 UR13, UPT, UPT, UR13, 0x30, URZ ;  /* 0x000000300d0d7890 */ /* 0x000fe2000fffe0ff */
[----:B------:R-:W-:-:S03]  /*2820*/  SHF.L.U32 R2, R12, 0x1f, RZ ;  /* 0x0000001f0c027819 */ /* 0x000fc600000006ff */
[----:B------:R-:W-:-:S09]  /*2830*/  ULEA UR4, UR22, UR13, 0x3 ;  /* 0x0000000d16047291 */ /* 0x000fd2000f8e18ff */
[----:B------:R-:W1:Y:S02]  /*2840*/  SYNCS.PHASECHK.TRANS64.TRYWAIT P0, [UR4], R2 ;  /* 0x00000002ff0075a7 */ /* 0x000e640008001104 */
[----:B-1----:R-:W-:Y:S05]  /*2850*/  @!P0 BRA `(.L_x_43) ;  /* 0x0000004400948947 */ /* 0x002fea0003800000 */
.L_x_109:
[----:B------:R-:W-:-:S04]  /*2860*/  UIADD3 UR4, UPT, UPT, UR22, 0x1, URZ ;  /* 0x0000000116047890 */ /* 0x000fc8000fffe0ff */
[----:B------:R-:W-:-:S04]  /*2870*/  UISETP.NE.AND UP0, UPT, UR4, 0x6, UPT ;  /* 0x000000060400788c */ /* 0x000fc8000bf05270 */
[----:B------:R-:W-:Y:S02]  /*2880*/  USEL UR6, URZ, 0x1, UP0 ;  /* 0x00000001ff067887 */ /* 0x000fe40008000000 */
[----:B------:R-:W-:-:S04]  /*2890*/  USEL UR4, UR4, URZ, UP0 ;  /* 0x000000ff04047287 */ /* 0x000fc80008000000 */
[----:B------:R-:W-:Y:S01]  /*28a0*/  ULEA UR5, UR4, UR13, 0x3 ;  /* 0x0000000d04057291 */ /* 0x000fe2000f8e18ff */
[----:B-1----:R-:W-:-:S04]  /*28b0*/  LOP3.LUT R2, R12, UR6, RZ, 0x3c, !PT ;  /* 0x000000060c027c12 */ /* 0x002fc8000f8e3cff */
[----:B------:R-:W-:-:S04]  /*28c0*/  SHF.L.U32 R3, R2, 0x1f, RZ ;  /* 0x0000001f02037819 */ /* 0x000fc800000006ff */
[----:B------:R-:W1:Y:S02]  /*28d0*/  SYNCS.PHASECHK.TRANS64.TRYWAIT P0, [UR5], R3 ;  /* 0x00000003ff0075a7 */ /* 0x000e640008001105 */
[----:B-1----:R-:W-:Y:S05]  /*28e0*/  @!P0 BRA `(.L_x_44) ;  /* 0x0000004400888947 */ /* 0x002fea0003800000 */
.L_x_111:
[----:B------:R-:W-:-:S04]  /*28f0*/  UIADD3 UR4, UPT, UPT, UR4, 0x1, URZ ;  /* 0x0000000104047890 */ /* 0x000fc8000fffe0ff */
[----:B------:R-:W-:-:S04]  /*2900*/  UISETP.NE.AND UP0, UPT, UR4, 0x6, UPT ;  /* 0x000000060400788c */ /* 0x000fc8000bf05270 */
[----:B------:R-:W-:Y:S02]  /*2910*/  USEL UR6, URZ, 0x1, UP0 ;  /* 0x00000001ff067887 */ /* 0x000fe40008000000 */
[----:B------:R-:W-:-:S04]  /*2920*/  USEL UR4, UR4, URZ, UP0 ;  /* 0x000000ff04047287 */ /* 0x000fc80008000000 */
[----:B------:R-:W-:Y:S01]  /*2930*/  ULEA UR5, UR4, UR13, 0x3 ;  /* 0x0000000d04057291 */ /* 0x000fe2000f8e18ff */
[----:B------:R-:W-:-:S04]  /*2940*/  LOP3.LUT R2, R2, UR6, RZ, 0x3c, !PT ;  /* 0x0000000602027c12 */ /* 0x000fc8000f8e3cff */
[----:B-1----:R-:W-:-:S04]  /*2950*/  SHF.L.U32 R3, R2, 0x1f, RZ ;  /* 0x0000001f02037819 */ /* 0x002fc800000006ff */
[----:B------:R-:W1:Y:S02]  /*2960*/  SYNCS.PHASECHK.TRANS64.TRYWAIT P0, [UR5], R3 ;  /* 0x00000003ff0075a7 */ /* 0x000e640008001105 */
[----:B-1----:R-:W-:Y:S05]  /*2970*/  @!P0 BRA `(.L_x_45) ;  /* 0x00000044007c8947 */ /* 0x002fea0003800000 */
.L_x_113:
        /* <DEDUP_REMOVED lines=9> */
.L_x_115:
        /* <DEDUP_REMOVED lines=9> */
.L_x_117:
[----:B------:R-:W-:-:S04]  /*2aa0*/  UIADD3 UR4, UPT, UPT, UR4, 0x1, URZ ;  /* 0x0000000104047890 */ /* 0x000fc8000fffe0ff */
[----:B------:R-:W-:-:S04]  /*2ab0*/  UISETP.NE.AND UP0, UPT, UR4, 0x6, UPT ;  /* 0x000000060400788c */ /* 0x000fc8000bf05270 */
[----:B------:R-:W-:Y:S02]  /*2ac0*/  USEL UR5, URZ, 0x1, UP0 ;  /* 0x00000001ff057887 */ /* 0x000fe40008000000 */
[----:B------:R-:W-:-:S04]  /*2ad0*/  USEL UR4, UR4, URZ, UP0 ;  /* 0x000000ff04047287 */ /* 0x000fc80008000000 */
[----:B------:R-:W-:Y:S01]  /*2ae0*/  ULEA UR4, UR4, UR13, 0x3 ;  /* 0x0000000d04047291 */ /* 0x000fe2000f8e18ff */
[----:B------:R-:W-:-:S04]  /*2af0*/  LOP3.LUT R2, R2, UR5, RZ, 0x3c, !PT ;  /* 0x0000000502027c12 */ /* 0x000fc8000f8e3cff */
[----:B------:R-:W-:Y:S01]  /*2b00*/  SHF.L.U32 R2, R2, 0x1f, RZ ;  /* 0x0000001f02027819 */ /* 0x000fe200000006ff */
[----:B-1----:R-:W-:-:S07]  /*2b10*/  IMAD.U32 R0, RZ, RZ, UR4 ;  /* 0x00000004ff007e24 */ /* 0x002fce000f8e00ff */
.L_x_48:
[----:B-1----:R1:W2:Y:S02]  /*2b20*/  SYNCS.PHASECHK.TRANS64.TRYWAIT P0, [R0+URZ], R2 ;  /* 0x00000002000075a7 */ /* 0x0022a400080011ff */
[----:B--2---:R-:W-:Y:S05]  /*2b30*/  @!P0 NANOSLEEP.SYNCS 0x989680 ;  /* 0x009896800000895d */ /* 0x004fea0003900000 */
[----:B------:R-:W2:Y:S02]  /*2b40*/  @!P0 SYNCS.PHASECHK.TRANS64 P0, [R0+URZ], R2 ;  /* 0x00000002000085a7 */ /* 0x000ea400080010ff */
[----:B--2---:R-:W-:Y:S05]  /*2b50*/  @P0 EXIT ;  /* 0x000000000000094d */ /* 0x004fea0003800000 */
[----:B------:R-:W-:Y:S05]  /*2b60*/  BRA `(.L_x_48) ;  /* 0xfffffffc00ec7947 */ /* 0x000fea000383ffff */
.L_x_22:
[----:B------:R-:W-:-:S04]  /*2b70*/  UISETP.NE.AND UP0, UPT, UR52, URZ, UPT ;  /* 0x000000ff3400728c */ /* 0x000fc8000bf05270 */
[----:B------:R-:W-:-:S09]  /*2b80*/  UISETP.NE.OR UP0, UPT, UR18, 0x1, UP0 ;  /* 0x000000011200788c */ /* 0x000fd20008705670 */
[----:B------:R-:W-:Y:S05]  /*2b90*/  BRA.U UP0, `(.L_x_49) ;  /* 0x0000000500487547 */ /* 0x000fea000b800000 */
[----:B------:R-:W-:Y:S01]  /*2ba0*/  ISETP.GE.U32.AND P2, PT, R0, 0x2, PT ;  /* 0x000000020000780c */ /* 0x000fe20003f46070 */
[----:B------:R-:W-:Y:S01]  /*2bb0*/  IMAD.MOV.U32 R12, RZ, RZ, 0x1 ;  /* 0x00000001ff0c7424 */ /* 0x000fe200078e00ff */
[----:B------:R-:W-:Y:S02]  /*2bc0*/  CS2R R10, SRZ ;  /* 0x00000000000a7805 */ /* 0x000fe4000001ff00 */
[----:B------:R-:W-:Y:S01]  /*2bd0*/  CS2R R8, SRZ ;  /* 0x0000000000087805 */ /* 0x000fe2000001ff00 */
[----:B------:R-:W-:Y:S01]  /*2be0*/  UMOV UR6, 0x400 ;  /* 0x0000040000067882 */ /* 0x000fe20000000000 */
[----:B------:R-:W-:Y:S01]  /*2bf0*/  UMOV UR5, URZ ;  /* 0x000000ff00057c82 */ /* 0x000fe20008000000 */
[----:B------:R-:W-:-:S12]  /*2c00*/  ULEA UR6, UR52, UR6, 0x18 ;  /* 0x0000000634067291 */ /* 0x000fd8000f8ec0ff */
.L_x_53:
[----:B------:R-:W-:Y:S02]  /*2c10*/  LEA R2, R8, UR6, 0x3 ;  /* 0x0000000608027c11 */ /* 0x000fe4000f8e18ff */
[----:B------:R-:W-:-:S03]  /*2c20*/  SHF.L.U32 R4, R9, 0x1f, RZ ;  /* 0x0000001f09047819 */ /* 0x000fc600000006ff */
[----:B------:R-:W-:Y:S01]  /*2c30*/  VIADD R5, R2, 0xf0 ;  /* 0x000000f002057836 */ /* 0x000fe20000000000 */
[----:B------:R-:W2:Y:S02]  /*2c40*/  SYNCS.PHASECHK.TRANS64.TRYWAIT P0, [R2+URZ+0xe0], R4 ;  /* 0x0000e004020075a7 */ /* 0x000ea400080011ff */
[----:B--2---:R-:W-:Y:S05]  /*2c50*/  @!P0 BRA `(.L_x_50) ;  /* 0x00000044000c8947 */ /* 0x004fea0003800000 */
.L_x_118:
[----:B------:R-:W-:Y:S01]  /*2c60*/  ULEA UR4, UR5, UR6, 0x3 ;  /* 0x0000000605047291 */ /* 0x000fe2000f8e18ff */
[----:B--2---:R-:W-:Y:S01]  /*2c70*/  PRMT R2, RZ, 0x654, R5 ;  /* 0x00000654ff027816 */ /* 0x004fe20000000005 */
[----:B------:R-:W-:Y:S01]  /*2c80*/  @!P2 IMAD.MOV.U32 R4, RZ, RZ, 0x10 ;  /* 0x00000010ff04a424 */ /* 0x000fe200078e00ff */
[----:B------:R-:W-:Y:S01]  /*2c90*/  SHF.L.U32 R5, R12, 0x1f, RZ ;  /* 0x0000001f0c057819 */ /* 0x000fe200000006ff */
[----:B------:R-:W-:Y:S01]  /*2ca0*/  UIADD3 UR7, UPT, UPT, UR4, 0x80, URZ ;  /* 0x0000008004077890 */ /* 0x000fe2000fffe0ff */
[----:B------:R2:W-:Y:S05]  /*2cb0*/  SYNCS.ARRIVE.TRANS64.RED.A1T0 RZ, [R2+URZ], RZ ;  /* 0x000000ff02ff79a7 */ /* 0x0005ea00081004ff */
[----:B------:R-:W-:Y:S01]  /*2cc0*/  IMAD.U32 R6, RZ, RZ, UR7 ;  /* 0x00000007ff067e24 */ /* 0x000fe2000f8e00ff */
[----:B------:R-:W3:Y:S04]  /*2cd0*/  SYNCS.PHASECHK.TRANS64.TRYWAIT P0, [UR4+0x90], R5 ;  /* 0x00009005ff0075a7 */ /* 0x000ee80008001104 */
[----:B------:R-:W-:Y:S01]  /*2ce0*/  PRMT R6, R0, 0x654, R6 ;  /* 0x0000065400067816 */ /* 0x000fe20000000006 */
[----:B--23--:R-:W-:Y:S06]  /*2cf0*/  @!P0 BRA `(.L_x_51) ;  /* 0x0000004000f88947 */ /* 0x00cfec0003800000 */
.L_x_120:
[----:B------:R-:W-:Y:S01]  /*2d00*/  ULEA UR8, UR5, UR6, 0x4 ;  /* 0x0000000605087291 */ /* 0x000fe2000f8e20ff */
[----:B------:R-:W-:Y:S01]  /*2d10*/  SEL R3, R6, R3, !P2 ;  /* 0x0000000306037207 */ /* 0x000fe20005000000 */
[----:B------:R-:W-:Y:S01]  /*2d20*/  UIADD3 UR9, UPT, UPT, UR4, 0x80, URZ ;  /* 0x0000008004097890 */ /* 0x000fe2000fffe0ff */
[----:B--2---:R-:W-:Y:S01]  /*2d30*/  LEA R2, R11, UR6, 0x3 ;  /* 0x000000060b027c11 */ /* 0x004fe2000f8e18ff */
[----:B------:R-:W-:Y:S01]  /*2d40*/  UIADD3 UR8, UPT, UPT, UR8, 0x110, URZ ;  /* 0x0000011008087890 */ /* 0x000fe2000fffe0ff */
[----:B------:R2:W-:Y:S01]  /*2d50*/  @!P2 SYNCS.ARRIVE.TRANS64.RED RZ, [R3+URZ], R4 ;  /* 0x0000000403ffa9a7 */ /* 0x0005e200080004ff */
[----:B------:R-:W-:Y:S01]  /*2d60*/  UIADD3 UR4, UPT, UPT, UR5, 0x1, URZ ;  /* 0x0000000105047890 */ /* 0x000fe2000fffe0ff */
[----:B------:R-:W-:-:S03]  /*2d70*/  VIADD R8, R8, 0x1 ;  /* 0x0000000108087836 */ /* 0x000fc60000000000 */
[----:B------:R-:W-:Y:S02]  /*2d80*/  UISETP.NE.AND UP0, UPT, UR4, 0x2, UPT ;  /* 0x000000020400788c */ /* 0x000fe4000bf05270 */
[----:B------:R-:W-:Y:S01]  /*2d90*/  ISETP.NE.AND P0, PT, R8, 0x2, PT ;  /* 0x000000020800780c */ /* 0x000fe20003f05270 */
[----:B------:R-:W-:Y:S06]  /*2da0*/  UGETNEXTWORKID.BROADCAST [UR8], [UR9] ;  /* 0x00000000080073ca */ /* 0x000fec0008000100 */
[----:B------:R-:W-:Y:S02]  /*2db0*/  USEL UR7, URZ, 0x1, UP0 ;  /* 0x00000001ff077887 */ /* 0x000fe40008000000 */
[----:B------:R-:W-:-:S04]  /*2dc0*/  USEL UR5, UR4, URZ, UP0 ;  /* 0x000000ff04057287 */ /* 0x000fc80008000000 */
[----:B------:R-:W-:Y:S02]  /*2dd0*/  LOP3.LUT R12, R12, UR7, RZ, 0x3c, !PT ;  /* 0x000000070c0c7c12 */ /* 0x000fe4000f8e3cff */
[----:B--2---:R-:W-:-:S04]  /*2de0*/  SHF.L.U32 R4, R10, 0x1f, RZ ;  /* 0x0000001f0a047819 */ /* 0x004fc800000006ff */
[----:B------:R-:W2:Y:S02]  /*2df0*/  SYNCS.PHASECHK.TRANS64.TRYWAIT P1, [R2+URZ+0x80], R4 ;  /* 0x00008004020075a7 */ /* 0x000ea400080211ff */
[----:B--2---:R-:W-:Y:S05]  /*2e00*/  @!P1 BRA `(.L_x_52) ;  /* 0x0000004000cc9947 */ /* 0x004fea0003800000 */
.L_x_121:
[C---:B--2---:R-:W-:Y:S01]  /*2e10*/  LEA R4, R11.reuse, UR6, 0x4 ;  /* 0x000000060b047c11 */ /* 0x044fe2000f8e20ff */
[----:B------:R-:W-:Y:S01]  /*2e20*/  VIADD R2, R2, 0x90 ;  /* 0x0000009002027836 */ /* 0x000fe20000000000 */
[----:B------:R-:W-:Y:S01]  /*2e30*/  SEL R8, R8, RZ, P0 ;  /* 0x000000ff08087207 */ /* 0x000fe20000000000 */
[----:B------:R-:W-:-:S03]  /*2e40*/  VIADD R11, R11, 0x1 ;  /* 0x000000010b0b7836 */ /* 0x000fc60000000000 */
[----:B------:R-:W2:Y:S01]  /*2e50*/  LDS.128 R4, [R4+0x110] ;  /* 0x0001100004047984 */ /* 0x000ea20000000c00 */
[----:B------:R-:W-:Y:S02]  /*2e60*/  PRMT R2, RZ, 0x654, R2 ;  /* 0x00000654ff027816 */ /* 0x000fe40000000002 */
[C---:B------:R-:W-:Y:S01]  /*2e70*/  ISETP.NE.AND P1, PT, R11.reuse, 0x2, PT ;  /* 0x000000020b00780c */ /* 0x040fe20003f25270 */
[----:B------:R-:W-:Y:S01]  /*2e80*/  @!PT LDS RZ, [RZ] ;  /* 0x00000000fffff984 */ /* 0x000fe20000000800 */
[----:B------:R-:W-:Y:S01]  /*2e90*/  @!PT LDS RZ, [RZ] ;  /* 0x00000000fffff984 */ /* 0x000fe20000000800 */
[----:B------:R-:W-:Y:S01]  /*2ea0*/  @!PT LDS RZ, [RZ] ;  /* 0x00000000fffff984 */ /* 0x000fe20000000800 */
[----:B------:R-:W-:Y:S01]  /*2eb0*/  @!PT LDS RZ, [RZ] ;  /* 0x00000000fffff984 */ /* 0x000fe20000000800 */
[----:B------:R3:W-:Y:S06]  /*2ec0*/  MEMBAR.ALL.CTA ;  /* 0x0000000000007992 */ /* 0x0007ec0000008000 */
[----:B---3--:R-:W3:Y:S01]  /*2ed0*/  FENCE.VIEW.ASYNC.S ;  /* 0x00000000000073c6 */ /* 0x008ee20000000000 */
[----:B------:R-:W-:Y:S01]  /*2ee0*/  SEL R11, R11, RZ, P1 ;  /* 0x000000ff0b0b7207 */ /* 0x000fe20000800000 */
[----:B---3--:R3:W-:Y:S01]  /*2ef0*/  SYNCS.ARRIVE.TRANS64.RED.A1T0 RZ, [R2+URZ], RZ ;  /* 0x000000ff02ff79a7 */ /* 0x0087e200081004ff */
[----:B--2---:R-:W-:-:S02]  /*2f00*/  LOP3.LUT P3, RZ, R6, 0x1, RZ, 0xc0, !PT ;  /* 0x0000000106ff7812 */ /* 0x004fc4000786c0ff */
[----:B------:R-:W-:-:S04]  /*2f10*/  SEL R4, RZ, 0x1, P1 ;  /* 0x00000001ff047807 */ /* 0x000fc80000800000 */
[----:B------:R-:W-:Y:S02]  /*2f20*/  LOP3.LUT R10, R10, R4, RZ, 0x3c, !PT ;  /* 0x000000040a0a7212 */ /* 0x000fe400078e3cff */
[----:B---3--:R-:W-:-:S04]  /*2f30*/  SEL R2, RZ, 0x1, P0 ;  /* 0x00000001ff027807 */ /* 0x008fc80000000000 */
[----:B------:R-:W-:Y:S01]  /*2f40*/  LOP3.LUT R9, R9, R2, RZ, 0x3c, !PT ;  /* 0x0000000209097212 */ /* 0x000fe200078e3cff */
[----:B------:R-:W-:Y:S06]  /*2f50*/  @P3 BRA `(.L_x_53) ;  /* 0xfffffffc002c3947 */ /* 0x000fec000383ffff */
[----:B------:R-:W-:Y:S01]  /*2f60*/  ULEA UR4, UR5, UR6, 0x3 ;  /* 0x0000000605047291 */ /* 0x000fe2000f8e18ff */
[----:B------:R-:W-:-:S08]  /*2f70*/  SHF.L.U32 R2, R12, 0x1f, RZ ;  /* 0x0000001f0c027819 */ /* 0x000fd000000006ff */
[----:B------:R-:W2:Y:S02]  /*2f80*/  SYNCS.PHASECHK.TRANS64 P0, [UR4+0x90], R2 ;  /* 0x00009002ff0075a7 */ /* 0x000ea40008001004 */
[----:B--2---:R-:W-:Y:S05]  /*2f90*/  @P0 BRA `(.L_x_54) ;  /* 0x0000000000080947 */ /* 0x004fea0003800000 */
[----:B------:R-:W2:Y:S02]  /*2fa0*/  SYNCS.PHASECHK.TRANS64.TRYWAIT P0, [UR4+0x90], R2 ;  /* 0x00009002ff0075a7 */ /* 0x000ea40008001104 */
[----:B--2---:R-:W-:Y:S05]  /*2fb0*/  @!P0 BRA `(.L_x_55) ;  /* 0x0000004000748947 */ /* 0x004fea0003800000 */
.L_x_54:
[----:B------:R-:W-:-:S04]  /*2fc0*/  UIADD3 UR7, UPT, UPT, UR5, 0x1, URZ ;  /* 0x0000000105077890 */ /* 0x000fc8000fffe0ff */
[----:B------:R-:W-:-:S04]  /*2fd0*/  UISETP.NE.AND UP0, UPT, UR7, 0x2, UPT ;  /* 0x000000020700788c */ /* 0x000fc8000bf05270 */
[----:B------:R-:W-:Y:S02]  /*2fe0*/  USEL UR8, URZ, 0x1, UP0 ;  /* 0x00000001ff087887 */ /* 0x000fe40008000000 */
[----:B------:R-:W-:-:S04]  /*2ff0*/  USEL UR7, UR7, URZ, UP0 ;  /* 0x000000ff07077287 */ /* 0x000fc80008000000 */
[----:B------:R-:W-:Y:S01]  /*3000*/  ULEA UR7, UR7, UR6, 0x3 ;  /* 0x0000000607077291 */ /* 0x000fe2000f8e18ff */
[----:B--2---:R-:W-:-:S04]  /*3010*/  LOP3.LUT R2, R12, UR8, RZ, 0x3c, !PT ;  /* 0x000000080c027c12 */ /* 0x004fc8000f8e3cff */
[----:B------:R-:W-:-:S04]  /*3020*/  SHF.L.U32 R0, R2, 0x1f, RZ ;  /* 0x0000001f02007819 */ /* 0x000fc800000006ff */
[----:B------:R-:W2:Y:S02]  /*3030*/  SYNCS.PHASECHK.TRANS64 P0, [UR7+0x90], R0 ;  /* 0x00009000ff0075a7 */ /* 0x000ea40008001007 */
[----:B-12---:R-:W-:Y:S05]  /*3040*/  @P0 EXIT ;  /* 0x000000000000094d */ /* 0x006fea0003800000 */
[----:B------:R-:W-:Y:S02]  /*3050*/  SHF.L.U32 R2, R2, 0x1f, RZ ;  /* 0x0000001f02027819 */ /* 0x000fe400000006ff */
[----:B------:R-:W-:-:S07]  /*3060*/  MOV R0, UR7 ;  /* 0x0000000700007c02 */ /* 0x000fce0008000f00 */
.L_x_56:
[----:B-1----:R1:W2:Y:S02]  /*3070*/  SYNCS.PHASECHK.TRANS64.TRYWAIT P0, [R0+URZ+0x90], R2 ;  /* 0x00009002000075a7 */ /* 0x0022a400080011ff */
[----:B--2---:R-:W-:Y:S05]  /*3080*/  @!P0 NANOSLEEP.SYNCS 0x989680 ;  /* 0x009896800000895d */ /* 0x004fea0003900000 */
[----:B------:R-:W2:Y:S02]  /*3090*/  @!P0 SYNCS.PHASECHK.TRANS64 P0, [R0+URZ+0x90], R2 ;  /* 0x00009002000085a7 */ /* 0x000ea400080010ff */
[----:B--2---:R-:W-:Y:S05]  /*30a0*/  @P0 EXIT ;  /* 0x000000000000094d */ /* 0x004fea0003800000 */
[----:B------:R-:W-:Y:S05]  /*30b0*/  BRA `(.L_x_56) ;  /* 0xfffffffc00ec7947 */ /* 0x000fea000383ffff */
.L_x_49:
[----:B------:R-:W-:Y:S05]  /*30c0*/  BRA.U UP4, `(.L_x_57) ;  /* 0x0000001104447547 */ /* 0x000fea000b800000 */
[----:B------:R-:W-:Y:S01]  /*30d0*/  UMOV UR4, 0x40 ;  /* 0x0000004000047882 */ /* 0x000fe20000000000 */
[----:B------:R-:W-:Y:S01]  /*30e0*/  NOP ;  /* 0x0000000000007918 */ /* 0x000fe20000000000 */
[----:B------:R-:W-:Y:S01]  /*30f0*/  ULEA UR5, UR52, UR4, 0x18 ;  /* 0x0000000434057291 */ /* 0x000fe2000f8ec0ff */
[----:B------:R-:W-:Y:S02]  /*3100*/  UMOV UR6, 0x400 ;  /* 0x0000040000067882 */ /* 0x000fe40000000000 */
[----:B------:R-:W-:-:S06]  /*3110*/  ULEA UR6, UR52, UR6, 0x18 ;  /* 0x0000000634067291 */ /* 0x000fcc000f8ec0ff */
[----:B------:R-:W2:Y:S02]  /*3120*/  LDS.U8 R0, [UR5+0x1c] ;  /* 0x00001c05ff007984 */ /* 0x000ea40008000000 */
[----:B--2---:R-:W-:-:S13]  /*3130*/  ISETP.NE.AND P0, PT, R0, RZ, PT ;  /* 0x000000ff0000720c */ /* 0x004fda0003f05270 */
[----:B------:R-:W-:Y:S05]  /*3140*/  @P0 BRA `(.L_x_58) ;  /* 0x0000000000580947 */ /* 0x000fea0003800000 */
[----:B------:R-:W-:-:S13]  /*3150*/  ELECT P0, URZ, PT ;  /* 0x0000000000ff782f */ /* 0x000fda0003800000 */
[----:B------:R-:W-:Y:S05]  /*3160*/  @!P0 BRA `(.L_x_59) ;  /* 0x0000000000608947 */ /* 0x000fea0003800000 */
[----:B------:R-:W-:Y:S01]  /*3170*/  UMOV UR4, 0x10 ;  /* 0x0000001000047882 */ /* 0x000fe20000000000 */
[----:B------:R-:W-:Y:S01]  /*3180*/  HFMA2 R0, -RZ, RZ, 0, 5.9604644775390625e-08 ;  /* 0x00000001ff007431 */ /* 0x000fe200000001ff */
[----:B------:R-:W-:-:S03]  /*3190*/  MOV R3, 0xffff ;  /* 0x0000ffff00037802 */ /* 0x000fc60000000f00 */
[----:B------:R-:W-:Y:S04]  /*31a0*/  DEPBAR.LE SB2, 0x36 ;  /* 0x0000ad800000791a */ /* 0x000fe80000000000 */
[----:B------:R-:W2:Y:S02]  /*31b0*/  UTCATOMSWS.FIND_AND_SET.ALIGN UP0, UR4, UR4 ;  /* 0x00000004000475e3 */ /* 0x000ea40008000800 */
[----:B--2---:R-:W-:Y:S01]  /*31c0*/  MOV R4, UR4 ;  /* 0x0000000400047c02 */ /* 0x004fe20008000f00 */
[----:B------:R-:W-:Y:S06]  /*31d0*/  BRA.U UP0, `(.L_x_60) ;  /* 0x0000000100187547 */ /* 0x000fec000b800000 */
.L_x_61:
[----:B------:R-:W-:Y:S05]  /*31e0*/  NANOSLEEP 0x64 ;  /* 0x000000640000795d */ /* 0x000fea0003800000 */
[----:B------:R-:W-:-:S05]  /*31f0*/  UMOV UR4, 0x10 ;  /* 0x0000001000047882 */ /* 0x000fca0000000000 */
[----:B------:R-:W-:Y:S04]  /*3200*/  DEPBAR.LE SB2, 0x36 ;  /* 0x0000ad800000791a */ /* 0x000fe80000000000 */
[----:B------:R-:W2:Y:S02]  /*3210*/  UTCATOMSWS.FIND_AND_SET.ALIGN UP0, UR4, UR4 ;  /* 0x00000004000475e3 */ /* 0x000ea40008000800 */
[----:B--2---:R-:W-:Y:S01]  /*3220*/  MOV R4, UR4 ;  /* 0x0000000400047c02 */ /* 0x004fe20008000f00 */
[----:B------:R-:W-:Y:S05]  /*3230*/  BRA.U !UP0, `(.L_x_61) ;  /* 0xfffffffd08e87547 */ /* 0x000fea000b83ffff */
.L_x_60:
[-C--:B------:R-:W-:Y:S02]  /*3240*/  SHF.L.U32 R3, R3, R4.reuse, RZ ;  /* 0x0000000403037219 */ /* 0x080fe400000006ff */
[----:B------:R-:W-:Y:S01]  /*3250*/  SHF.L.U32 R0, R0, R4, RZ ;  /* 0x0000000400007219 */ /* 0x000fe200000006ff */
[----:B------:R-:W-:Y:S02]  /*3260*/  IMAD.SHL.U32 R4, R4, 0x20, RZ ;  /* 0x0000002004047824 */ /* 0x000fe400078e00ff */
[----:B------:R2:W-:Y:S04]  /*3270*/  ATOMS.OR RZ, [UR5+0x14], R3 ;  /* 0x00001403ffff798c */ /* 0x0005e8000b000005 */
[----:B------:R2:W-:Y:S04]  /*3280*/  ATOMS.OR RZ, [UR5+0x18], R0 ;  /* 0x00001800ffff798c */ /* 0x0005e8000b000005 */
[----:B------:R2:W-:Y:S01]  /*3290*/  STS [UR6+0x130], R4 ;  /* 0x00013004ff007988 */ /* 0x0005e20008000806 */
[----:B------:R-:W-:Y:S05]  /*32a0*/  BRA `(.L_x_59) ;  /* 0x0000000000107947 */ /* 0x000fea0003800000 */
.L_x_58:
[----:B------:R-:W-:Y:S02]  /*32b0*/  MOV R0, 0xffffffff ;  /* 0xffffffff00007802 */ /* 0x000fe40000000f00 */
[----:B------:R-:W-:-:S03]  /*32c0*/  MOV R4, 0x32f0 ;  /* 0x000032f000047802 */ /* 0x000fc60000000f00 */
[----:B------:R2:W-:Y:S04]  /*32d0*/  STS [UR6+0x130], R0 ;  /* 0x00013000ff007988 */ /* 0x0005e80008000806 */
[----:B-12--5:R-:W-:Y:S05]  /*32e0*/  CALL.REL.NOINC `($__internal_1_$__cuda_sm10x_tcgen05_guardrail_trap_phase_invalid_during_alloc) ;  /* 0x0000004000f47944 */ /* 0x026fea0003c00000 */
.L_x_59:
[----:B------:R-:W-:Y:S05]  /*32f0*/  WARPSYNC.ALL ;  /* 0x0000000000007948 */ /* 0x000fea0003800000 */
[----:B------:R-:W3:Y:S01]  /*3300*/  S2UR UR4, SR_CgaCtaId ;  /* 0x00000000000479c3 */ /* 0x000ee20000008800 */
[----:B------:R-:W-:Y:S01]  /*3310*/  UMOV UR41, 0x400 ;  /* 0x0000040000297882 */ /* 0x000fe20000000000 */
[----:B------:R-:W-:-:S06]  /*3320*/  NOP ;  /* 0x0000000000007918 */ /* 0x000fcc0000000000 */
[----:B------:R-:W-:Y:S06]  /*3330*/  BAR.ARV 0x6, 0xa0 ;  /* 0x0182800000007b1d */ /* 0x000fec0000002000 */
[----:B------:R-:W4:Y:S01]  /*3340*/  LDCU UR6, c[0x0][0x38c] ;  /* 0x00007180ff0677ac */ /* 0x000f220008000800 */
[----:B------:R-:W-:Y:S01]  /*3350*/  LOP3.LUT R2, R2, 0xffff, RZ, 0xc0, !PT ;  /* 0x0000ffff02027812 */ /* 0x000fe200078ec0ff */
[----:B------:R-:W-:Y:S01]  /*3360*/  IMAD.MOV.U32 R11, RZ, RZ, 0x1 ;  /* 0x00000001ff0b7424 */ /* 0x000fe200078e00ff */
[----:B------:R-:W-:Y:S01]  /*3370*/  CS2R R8, SRZ ;  /* 0x0000000000087805 */ /* 0x000fe2000001ff00 */
[----:B------:R-:W1:Y:S01]  /*3380*/  LDCU UR7, c[0x0][0x38c] ;  /* 0x00007180ff0777ac */ /* 0x000e620008000800 */
[----:B------:R-:W-:Y:S01]  /*3390*/  R2UR UR42, R2 ;  /* 0x00000000022a72ca */ /* 0x000fe200000e0000 */
[----:B------:R-:W-:Y:S01]  /*33a0*/  IMAD.MOV.U32 R10, RZ, RZ, RZ ;  /* 0x000000ffff0a7224 */ /* 0x000fe200078e00ff */
[----:B------:R-:W-:Y:S01]  /*33b0*/  UMOV UR45, URZ ;  /* 0x000000ff002d7c82 */ /* 0x000fe20008000000 */
[----:B------:R-:W-:Y:S01]  /*33c0*/  UMOV UR39, URZ ;  /* 0x000000ff00277c82 */ /* 0x000fe20008000000 */
[----:B---3--:R-:W-:Y:S01]  /*33d0*/  ULEA UR41, UR4, UR41, 0x18 ;  /* 0x0000002904297291 */ /* 0x008fe2000f8ec0ff */
[----:B------:R-:W-:Y:S01]  /*33e0*/  UMOV UR62, 0x0 ;  /* 0x00000000003e7882 */ /* 0x000fe20000000000 */
[----:B------:R-:W-:-:S02]  /*33f0*/  UMOV UR63, 0x41004a0 ;  /* 0x041004a0003f7882 */ /* 0x000fc40000000000 */
[----:B------:R-:W-:Y:S02]  /*3400*/  UIADD3 UR5, UPT, UPT, UR41, 0x2400, URZ ;  /* 0x0000240029057890 */ /* 0x000fe4000fffe0ff */
[----:B------:R-:W-:Y:S02]  /*3410*/  UIADD3 UR4, UPT, UPT, UR41, 0x1a400, URZ ;  /* 0x0001a40029047890 */ /* 0x000fe4000fffe0ff */
[----:B----4-:R-:W-:Y:S01]  /*3420*/  UIADD3 UR6, UPT, UPT, UR6, 0xff, URZ ;  /* 0x000000ff06067890 */ /* 0x010fe2000fffe0ff */
[----:B--2---:R-:W2:Y:S01]  /*3430*/  LDS R0, [UR41+0x130] ;  /* 0x00013029ff007984 */ /* 0x004ea20008000800 */
[----:B------:R-:W-:Y:S02]  /*3440*/  USHF.R.U32.HI UR5, URZ, 0x4, UR5 ;  /* 0x00000004ff057899 */ /* 0x000fe40008011605 */
[----:B------:R-:W-:Y:S02]  /*3450*/  USHF.R.S32.HI UR47, URZ, 0x1f, UR6 ;  /* 0x0000001fff2f7899 */ /* 0x000fe40008011406 */
[----:B------:R-:W-:-:S02]  /*3460*/  USHF.R.U32.HI UR4, URZ, 0x4, UR4 ;  /* 0x00000004ff047899 */ /* 0x000fc40008011604 */
[----:B------:R-:W-:Y:S02]  /*3470*/  ULEA.HI UR47, UR47, UR6, URZ, 0x8 ;  /* 0x000000062f2f7291 */ /* 0x000fe4000f8f40ff */
[----:B------:R-:W-:Y:S02]  /*3480*/  ULOP3.LUT UR5, UR5, 0x3fff, URZ, 0xc0, !UPT ;  /* 0x00003fff05057892 */ /* 0x000fe4000f8ec0ff */
[----:B------:R-:W-:Y:S02]  /*3490*/  USHF.R.S32.HI UR47, URZ, 0x8, UR47 ;  /* 0x00000008ff2f7899 */ /* 0x000fe4000801142f */
[----:B------:R-:W-:Y:S02]  /*34a0*/  ULOP3.LUT UR4, UR4, 0x3fff, URZ, 0xc0, !UPT ;  /* 0x00003fff04047892 */ /* 0x000fe4000f8ec0ff */
[----:B------:R-:W-:Y:S01]  /*34b0*/  UISETP.LT.AND UP0, UPT, UR47, 0x1, UPT ;  /* 0x000000012f00788c */ /* 0x000fe2000bf01270 */
[----:B------:R-:W-:Y:S01]  /*34c0*/  UMOV UR60, 0x0 ;  /* 0x00000000003c7882 */ /* 0x000fe20000000000 */
[----:B------:R-:W-:-:S02]  /*34d0*/  UMOV UR61, 0x41004a0 ;  /* 0x041004a0003d7882 */ /* 0x000fc40000000000 */
[----:B------:R-:W-:Y:S01]  /*34e0*/  USEL UR64, UR47, 0x1, !UP0 ;  /* 0x000000012f407887 */ /* 0x000fe2000c000000 */
[----:B------:R-:W-:Y:S01]  /*34f0*/  UMOV UR58, 0x0 ;  /* 0x00000000003a7882 */ /* 0x000fe20000000000 */
[----:B------:R-:W-:Y:S01]  /*3500*/  UMOV UR59, 0x41004a0 ;  /* 0x041004a0003b7882 */ /* 0x000fe20000000000 */
[----:B------:R-:W-:Y:S01]  /*3510*/  UMOV UR56, 0x0 ;  /* 0x0000000000387882 */ /* 0x000fe20000000000 */
[----:B------:R-:W-:Y:S01]  /*3520*/  UMOV UR57, 0x41004a0 ;  /* 0x041004a000397882 */ /* 0x000fe20000000000 */
[----:B------:R-:W-:Y:S01]  /*3530*/  UMOV UR54, 0x0 ;  /* 0x0000000000367882 */ /* 0x000fe20000000000 */
[----:B------:R-:W-:Y:S01]  /*3540*/  UMOV UR55, 0x41004a0 ;  /* 0x041004a000377882 */ /* 0x000fe20000000000 */
[----:B------:R-:W-:Y:S01]  /*3550*/  UMOV UR52, 0x0 ;  /* 0x0000000000347882 */ /* 0x000fe20000000000 */
[----:B------:R-:W-:Y:S01]  /*3560*/  UMOV UR53, 0x41004a0 ;  /* 0x041004a000357882 */ /* 0x000fe20000000000 */
[----:B------:R-:W-:Y:S02]  /*3570*/  ULOP3.LUT UR43, UR5, 0x10000, URZ, 0xfc, !UPT ;  /* 0x00010000052b7892 */ /* 0x000fe4000f8efcff */
[----:B------:R-:W-:-:S02]  /*3580*/  ULOP3.LUT UR44, UR4, 0x10000, URZ, 0xfc, !UPT ;  /* 0x00010000042c7892 */ /* 0x000fc4000f8efcff */
[----:B------:R-:W-:Y:S02]  /*3590*/  UIADD3 UR64, UPT, UPT, -UR64, URZ, URZ ;  /* 0x000000ff40407290 */ /* 0x000fe4000fffe1ff */
[----:B-1----:R-:W-:Y:S01]  /*35a0*/  UISETP.GE.AND UP4, UPT, UR7, 0x1, UPT ;  /* 0x000000010700788c */ /* 0x002fe2000bf86270 */
[----:B------:R-:W-:Y:S01]  /*35b0*/  UMOV UR50, 0x0 ;  /* 0x0000000000327882 */ /* 0x000fe20000000000 */
[----:B------:R-:W-:Y:S01]  /*35c0*/  UMOV UR51, 0x41004a0 ;  /* 0x041004a000337882 */ /* 0x000fe20000000000 */
[----:B------:R-:W-:Y:S01]  /*35d0*/  UMOV UR48, 0x0 ;  /* 0x0000000000307882 */ /* 0x000fe20000000000 */
[----:B--2---:R-:W-:Y:S01]  /*35e0*/  R2UR UR65, R0 ;  /* 0x00000000004172ca */ /* 0x004fe200000e0000 */
[----:B------:R-:W-:-:S14]  /*35f0*/  UMOV UR49, 0x41004a0 ;  /* 0x041004a000317882 */ /* 0x000fdc0000000000 */
.L_x_68:
[----:B------:R-:W-:Y:S02]  /*3600*/  LEA R0, R10, UR41, 0x3 ;  /* 0x000000290a007c11 */ /* 0x000fe4000f8e18ff */
[----:B------:R-:W-:Y:S02]  /*3610*/  SHF.L.U32 R2, R9, 0x1f, RZ ;  /* 0x0000001f09027819 */ /* 0x000fe400000006ff */
[----:B------:R-:W-:Y:S01]  /*3620*/  PLOP3.LUT P0, PT, PT, PT, UP4, 0x80, 0x8 ;  /* 0x000000000008781c */ /* 0x000fe20003f0f048 */
[----:B------:R-:W-:Y:S01]  /*3630*/  VIADD R3, R0, 0x90 ;  /* 0x0000009000037836 */ /* 0x000fe20000000000 */
[----:B-1----:R-:W1:Y:S02]  /*3640*/  SYNCS.PHASECHK.TRANS64.TRYWAIT P1, [R0+URZ+0x80], R2 ;  /* 0x00008002000075a7 */ /* 0x002e6400080211ff */
[----:B-1-3--:R-:W-:Y:S09]  /*3650*/  @!P1 BRA `(.L_x_62) ;  /* 0x0000003800e49947 */ /* 0x00aff20003800000 */
.L_x_123:
[----:B------:R-:W-:Y:S01]  /*3660*/  LEA R4, R10, UR41, 0x4 ;  /* 0x000000290a047c11 */ /* 0x000fe2000f8e20ff */
[----:B------:R-:W-:Y:S01]  /*3670*/  @UP4 ULEA UR4, UR39, UR41, 0x3 ;  /* 0x0000002927044291 */ /* 0x000fe2000f8e18ff */
[----:B------:R-:W-:Y:S01]  /*3680*/  PLOP3.LUT P2, PT, PT, PT, PT, 0x80, 0x8 ;  /* 0x000000000008781c */ /* 0x000fe20003f4f070 */
[----:B------:R-:W-:Y:S01]  /*3690*/  ULEA UR46, UR45, UR41, 0x3 ;  /* 0x000000292d2e7291 */ /* 0x000fe2000f8e18ff */
[----:B------:R-:W-:Y:S02]  /*36a0*/  PRMT R3, RZ, 0x654, R3 ;  /* 0x00000654ff037816 */ /* 0x000fe40000000003 */
[----:B------:R-:W2:Y:S01]  /*36b0*/  LDS.128 R4, [R4+0x110] ;  /* 0x0001100004047984 */ /* 0x000ea20000000c00 */
[----:B-1----:R-:W-:Y:S02]  /*36c0*/  @P0 SHF.L.U32 R2, R8, 0x1f, RZ ;  /* 0x0000001f08020819 */ /* 0x002fe400000006ff */
[----:B------:R-:W-:Y:S01]  /*36d0*/  SHF.L.U32 R0, R11, 0x1f, RZ ;  /* 0x0000001f0b007819 */ /* 0x000fe200000006ff */
[----:B------:R-:W-:Y:S01]  /*36e0*/  @!PT LDS RZ, [RZ] ;  /* 0x00000000fffff984 */ /* 0x000fe20000000800 */
[----:B------:R-:W-:Y:S01]  /*36f0*/  @!PT LDS RZ, [RZ] ;  /* 0x00000000fffff984 */ /* 0x000fe20000000800 */
[----:B------:R-:W-:Y:S01]  /*3700*/  @!PT LDS RZ, [RZ] ;  /* 0x00000000fffff984 */ /* 0x000fe20000000800 */
[----:B------:R-:W-:Y:S01]  /*3710*/  @!PT LDS RZ, [RZ] ;  /* 0x00000000fffff984 */ /* 0x000fe20000000800 */
[----:B------:R1:W-:Y:S06]  /*3720*/  MEMBAR.ALL.CTA ;  /* 0x0000000000007992 */ /* 0x0003ec0000008000 */
[----:B-1----:R-:W1:Y:S02]  /*3730*/  FENCE.VIEW.ASYNC.S ;  /* 0x00000000000073c6 */ /* 0x002e640000000000 */
[----:B-1----:R1:W-:Y:S01]  /*3740*/  SYNCS.ARRIVE.TRANS64.RED.A1T0 RZ, [R3+URZ], RZ ;  /* 0x000000ff03ff79a7 */ /* 0x0023e200081004ff */
[----:B------:R1:W3:Y:S01]  /*3750*/  @P0 SYNCS.PHASECHK.TRANS64.TRYWAIT P2, [UR4], R2 ;  /* 0x00000002ff0005a7 */ /* 0x0002e20008041104 */
[----:B------:R-:W-:Y:S01]  /*3760*/  ULEA.HI UR4, UR45, UR45, URZ, 0x1 ;  /* 0x0000002d2d047291 */ /* 0x000fe2000f8f08ff */
[----:B--2---:R-:W-:-:S03]  /*3770*/  LOP3.LUT P1, RZ, R6, 0x1, RZ, 0xc0, !PT ;  /* 0x0000000106ff7812 */ /* 0x004fc6000782c0ff */
[----:B------:R-:W-:Y:S02]  /*3780*/  USHF.L.U32 UR5, UR4, 0x5, URZ ;  /* 0x0000000504057899 */ /* 0x000fe400080006ff */
[----:B------:R-:W-:Y:S02]  /*3790*/  ULOP3.LUT UR36, UR4, 0xffe, URZ, 0xc0, !UPT ;  /* 0x00000ffe04247892 */ /* 0x000fe4000f8ec0ff */
[----:B------:R-:W-:Y:S02]  /*37a0*/  ULOP3.LUT UR4, UR5, 0xffffffc0, URZ, 0xc0, !UPT ;  /* 0xffffffc005047892 */ /* 0x000fe4000f8ec0ff */
[----:B------:R-:W-:Y:S02]  /*37b0*/  UIADD3 UR36, UPT, UPT, -UR36, UR45, URZ ;  /* 0x0000002d24247290 */ /* 0x000fe4000fffe1ff */
[----:B------:R-:W-:Y:S01]  /*37c0*/  UIADD3 UR4, UPT, UPT, UR65, UR4, URZ ;  /* 0x0000000441047290 */ /* 0x000fe2000fffe0ff */
[----:B------:R-:W2:Y:S03]  /*37d0*/  SYNCS.PHASECHK.TRANS64.TRYWAIT P0, [UR46+0xc0], R0 ;  /* 0x0000c000ff0075a7 */ /* 0x000ea6000800112e */
[----:B------:R-:W-:Y:S01]  /*37e0*/  ULEA UR36, UR36, UR4, 0x14 ;  /* 0x0000000424247291 */ /* 0x000fe2000f8ea0ff */
[----:B-123--:R-:W-:Y:S11]  /*37f0*/  @!P0 BRA `(.L_x_63) ;  /* 0x0000003800908947 */ /* 0x00eff60003800000 */
.L_x_125:
[----:B------:R-:W-:Y:S01]  /*3800*/  IADD3 R10, PT, PT, R10, 0x1, RZ ;  /* 0x000000010a0a7810 */ /* 0x000fe20007ffe0ff */
[----:B------:R-:W-:Y:S06]  /*3810*/  BRA.U !UP4, `(.L_x_64) ;  /* 0x000000050c107547 */ /* 0x000fec000b800000 */
[----:B------:R-:W-:Y:S01]  /*3820*/  UPLOP3.LUT UP2, UPT, UPT, UPT, UPT, 0x40, 0x4 ;  /* 0x000000000004789c */ /* 0x000fe20003f4e870 */
[----:B------:R-:W-:Y:S01]  /*3830*/  UMOV UR38, UR64 ;  /* 0x0000004000267c82 */ /* 0x000fe20008000000 */
[----:B------:R-:W-:Y:S01]  /*3840*/  UMOV UR37, UR47 ;  /* 0x0000002f00257c82 */ /* 0x000fe20008000000 */
[----:B------:R-:W-:-:S08]  /*3850*/  UMOV UR5, UR39 ;  /* 0x0000002700057c82 */ /* 0x000fd00008000000 */
.L_x_67:
[----:B------:R-:W-:Y:S02]  /*3860*/  UIADD3 UR38, UPT, UPT, UR38, 0x1, URZ ;  /* 0x0000000126267890 */ /* 0x000fe4000fffe0ff */
[----:B------:R-:W-:Y:S02]  /*3870*/  ULEA UR7, UR5, UR41, 0x3 ;  /* 0x0000002905077291 */ /* 0x000fe4000f8e18ff */
[----:B------:R-:W-:Y:S01]  /*3880*/  UISETP.NE.AND UP3, UPT, UR38, URZ, UPT ;  /* 0x000000ff2600728c */ /* 0x000fe2000bf65270 */
[----:B--23--:R-:W-:Y:S10]  /*3890*/  @P2 BRA `(.L_x_65) ;  /* 0x00000000000c2947 */ /* 0x00cff40003800000 */
[----:B-1----:R-:W-:Y:S04]  /*38a0*/  SHF.L.U32 R2, R8, 0x1f, RZ ;  /* 0x0000001f08027819 */ /* 0x002fe800000006ff */
[----:B------:R-:W1:Y:S02]  /*38b0*/  SYNCS.PHASECHK.TRANS64.TRYWAIT P0, [UR7], R2 ;  /* 0x00000002ff0075a7 */ /* 0x000e640008001107 */
[----:B-1----:R-:W-:Y:S05]  /*38c0*/  @!P0 BRA `(.L_x_66) ;  /* 0x0000003800748947 */ /* 0x002fea0003800000 */
.L_x_65:
[----:B------:R-:W-:Y:S01]  /*38d0*/  UISETP.NE.AND UP0, UPT, UR37, 0x1, UPT ;  /* 0x000000012500788c */ /* 0x000fe2000bf05270 */
[----:B------:R-:W-:Y:S01]  /*38e0*/  PLOP3.LUT P2, PT, PT, PT, PT, 0x80, 0x8 ;  /* 0x000000000008781c */ /* 0x000fe20003f4f070 */
[----:B------:R-:W-:Y:S02]  /*38f0*/  UIADD3 UR4, UPT, UPT, UR5, 0x1, URZ ;  /* 0x0000000105047890 */ /* 0x000fe4000fffe0ff */
[----:B------:R-:W-:Y:S02]  /*3900*/  UIADD3 UR40, UPT, UPT, UR7, 0x30, URZ ;  /* 0x0000003007287890 */ /* 0x000fe4000fffe0ff */
[----:B------:R-:W-:Y:S01]  /*3910*/  UISETP.NE.AND UP1, UPT, UR4, 0x6, UPT ;  /* 0x000000060400788c */ /* 0x000fe2000bf25270 */
[----:B------:R-:W-:Y:S01]  /*3920*/  PLOP3.LUT P0, PT, PT, PT, UP0, 0x80, 0x8 ;  /* 0x000000000008781c */ /* 0x000fe20003f0f008 */
[----:B------:R-:W-:Y:S02]  /*3930*/  UIADD3 UR37, UPT, UPT, UR37, -0x1, URZ ;  /* 0xffffffff25257890 */ /* 0x000fe4000fffe0ff */
[----:B------:R-:W-:Y:S02]  /*3940*/  USEL UR6, URZ, 0x1, UP1 ;  /* 0x00000001ff067887 */ /* 0x000fe40008800000 */
[----:B------:R-:W-:Y:S01]  /*3950*/  USEL UR39, UR4, URZ, UP1 ;  /* 0x000000ff04277287 */ /* 0x000fe20008800000 */
[----:B------:R-:W-:Y:S01]  /*3960*/  UMOV UR7, 0x40004040 ;  /* 0x4000404000077882 */ /* 0x000fe20000000000 */
[----:B------:R-:W-:Y:S02]  /*3970*/  UMOV UR35, 0x40004040 ;  /* 0x4000404000237882 */ /* 0x000fe40000000000 */
[----:B------:R-:W-:Y:S01]  /*3980*/  @UP0 ULEA UR4, UR39, UR41, 0x3 ;  /* 0x0000002927040291 */ /* 0x000fe2000f8e18ff */
[----:B------:R-:W-:Y:S01]  /*3990*/  LOP3.LUT R8, R8, UR6, RZ, 0x3c, !PT ;  /* 0x0000000608087c12 */ /* 0x000fe2000f8e3cff */
[----:B------:R-:W-:Y:S01]  /*39a0*/  ULEA UR6, UR5, UR44, 0xa ;  /* 0x0000002c05067291 */ /* 0x000fe2000f8e50ff */
[----:B------:R-:W-:Y:S02]  /*39b0*/  UMOV UR33, 0x40004040 ;  /* 0x4000404000217882 */ /* 0x000fe40000000000 */
[----:B-1----:R-:W-:Y:S01]  /*39c0*/  @P0 SHF.L.U32 R0, R8, 0x1f, RZ ;  /* 0x0000001f08000819 */ /* 0x002fe200000006ff */
[----:B------:R-:W-:Y:S02]  /*39d0*/  UIADD3 UR34, UPT, UPT, UR6, 0x2, URZ ;  /* 0x0000000206227890 */ /* 0x000fe4000fffe0ff */
[----:B------:R-:W-:Y:S01]  /*39e0*/  UIADD3 UR30, UPT, UPT, UR6, 0x4, URZ ;  /* 0x00000004061e7890 */ /* 0x000fe2000fffe0ff */
[----:B------:R2:W3:Y:S01]  /*39f0*/  @P0 SYNCS.PHASECHK.TRANS64.TRYWAIT P2, [UR4], R0 ;  /* 0x00000000ff0005a7 */ /* 0x0004e20008041104 */
[----:B------:R-:W-:Y:S02]  /*3a00*/  ULEA UR4, UR5, UR43, 0xa ;  /* 0x0000002b05047291 */ /* 0x000fe4000f8e50ff */
[----:B------:R-:W-:Y:S02]  /*3a10*/  UIADD3 UR26, UPT, UPT, UR6, 0x6, URZ ;  /* 0x00000006061a7890 */ /* 0x000fe4000fffe0ff */
        /* <DEDUP_REMOVED lines=10> */
[----:B------:R-:W-:Y:S01]  /*3ac0*/  UIADD3 UR8, UPT, UPT, UR4, 0x206, URZ ;  /* 0x0000020604087890 */ /* 0x000fe2000fffe0ff */
[----:B------:R-:W-:Y:S01]  /*3ad0*/  UMOV UR5, 0x40004040 ;  /* 0x4000404000057882 */ /* 0x000fe20000000000 */
[----:B------:R-:W-:Y:S01]  /*3ae0*/  UMOV UR31, 0x40004040 ;  /* 0x40004040001f7882 */ /* 0x000fe20000000000 */
[----:B------:R1:W-:Y:S01]  /*3af0*/  UTCIMMA gdesc[UR4], gdesc[UR6], tmem[UR36], tmem[UR62], idesc[UR63], UP2 ;  /* 0x00ff3e06040075ea */ /* 0x0003e20009000124 */
[----:B------:R-:W-:Y:S01]  /*3b00*/  UPLOP3.LUT UP2, UPT, UPT, UPT, UPT, 0x80, 0x8 ;  /* 0x000000000008789c */ /* 0x000fe20003f4f070 */
[----:B------:R2:W-:Y:S01]  /*3b10*/  UTCIMMA gdesc[UR32], gdesc[UR34], tmem[UR36], tmem[UR60], idesc[UR61], UPT ;  /* 0x00ff3c22200075ea */ /* 0x0005e2000b800124 */
[----:B------:R-:W-:Y:S01]  /*3b20*/  UMOV UR29, 0x40004040 ;  /* 0x40004040001d7882 */ /* 0x000fe20000000000 */
[----:B------:R-:W-:Y:S01]  /*3b30*/  UMOV UR27, 0x40004040 ;  /* 0x40004040001b7882 */ /* 0x000fe20000000000 */
        /* <DEDUP_REMOVED lines=12> */
[----:B------:R-:W-:Y:S01]  /*3c00*/  UMOV UR9, 0x40004040 ;  /* 0x4000404000097882 */ /* 0x000fe20000000000 */
[----:B------:R2:W-:Y:S01]  /*3c10*/  UTCIMMA gdesc[UR12], gdesc[UR14], tmem[UR36], tmem[UR50], idesc[UR51], UPT ;  /* 0x00ff320e0c0075ea */ /* 0x0005e2000b800124 */
[----:B------:R2:W-:Y:S01]  /*3c20*/  UTCIMMA gdesc[UR8], gdesc[UR10], tmem[UR36], tmem[UR48], idesc[UR49], UPT ;  /* 0x00ff300a080075ea */ /* 0x0005e2000b800124 */
[----:B------:R2:W-:Y:S01]  /*3c30*/  UTCBAR.MULTICAST [UR40], URZ, UR42 ;  /* 0x000000ff280073e9 */ /* 0x0005e2000800082a */
[----:B-1----:R-:W-:Y:S01]  /*3c40*/  UMOV UR5, UR39 ;  /* 0x0000002700057c82 */ /* 0x002fe20008000000 */
[----:B------:R-:W-:Y:S05]  /*3c50*/  BRA.U UP3, `(.L_x_67) ;  /* 0xfffffffd03007547 */ /* 0x000fea000b83ffff */
.L_x_64:
[----:B------:R-:W-:Y:S01]  /*3c60*/  UIADD3 UR4, UPT, UPT, UR45, 0x1, URZ ;  /* 0x000000012d047890 */ /* 0x000fe2000fffe0ff */
[C---:B------:R-:W-:Y:S01]  /*3c70*/  ISETP.NE.AND P0, PT, R10.reuse, 0x2, PT ;  /* 0x000000020a00780c */ /* 0x040fe20003f05270 */
[----:B------:R-:W-:Y:S02]  /*3c80*/  UIADD3 UR5, UPT, UPT, UR46, 0xa0, URZ ;  /* 0x000000a02e057890 */ /* 0x000fe4000fffe0ff */
[----:B------:R-:W-:Y:S01]  /*3c90*/  UISETP.NE.AND UP0, UPT, UR4, 0x4, UPT ;  /* 0x000000040400788c */ /* 0x000fe2000bf05270 */
[----:B-12---:R-:W-:Y:S02]  /*3ca0*/  SEL R0, RZ, 0x1, P0 ;  /* 0x00000001ff007807 */ /* 0x006fe40000000000 */
[----:B------:R-:W-:Y:S01]  /*3cb0*/  SEL R10, R10, RZ, P0 ;  /* 0x000000ff0a0a7207 */ /* 0x000fe20000000000 */
[----:B------:R-:W-:Y:S01]  /*3cc0*/  USEL UR6, URZ, 0x1, UP0 ;  /* 0x00000001ff067887 */ /* 0x000fe20008000000 */
[----:B------:R-:W-:Y:S01]  /*3cd0*/  LOP3.LUT R9, R9, R0, RZ, 0x3c, !PT ;  /* 0x0000000009097212 */ /* 0x000fe200078e3cff */
[----:B------:R-:W-:Y:S01]  /*3ce0*/  USEL UR45, UR4, URZ, UP0 ;  /* 0x000000ff042d7287 */ /* 0x000fe20008000000 */
[----:B------:R1:W-:Y:S03]  /*3cf0*/  UTCBAR [UR5], URZ ;  /* 0x000000ff050073e9 */ /* 0x0003e600080000ff */
[----:B------:R-:W-:Y:S01]  /*3d00*/  LOP3.LUT R11, R11, UR6, RZ, 0x3c, !PT ;  /* 0x000000060b0b7c12 */ /* 0x000fe2000f8e3cff */
[----:B------:R-:W-:Y:S07]  /*3d10*/  @P1 BRA `(.L_x_68) ;  /* 0xfffffff800381947 */ /* 0x000fee000383ffff */
[----:B------:R-:W2:Y:S01]  /*3d20*/  S2UR UR8, SR_CgaCtaId ;  /* 0x00000000000879c3 */ /* 0x000ea20000008800 */
[----:B------:R-:W-:Y:S01]  /*3d30*/  ELECT P0, URZ, PT ;  /* 0x0000000000ff782f */ /* 0x000fe20003800000 */
[----:B------:R-:W-:Y:S01]  /*3d40*/  IMAD.MOV.U32 R0, RZ, RZ, 0x1 ;  /* 0x00000001ff007424 */ /* 0x000fe200078e00ff */
[----:B------:R-:W-:Y:S01]  /*3d50*/  UIADD3 UR41, UPT, UPT, UR41, 0xc0, URZ ;  /* 0x000000c029297890 */ /* 0x000fe2000fffe0ff */
[----:B------:R-:W-:Y:S01]  /*3d60*/  SHF.L.U32 R2, R11, 0x1f, RZ ;  /* 0x0000001f0b027819 */ /* 0x000fe200000006ff */
[----:B------:R-:W-:-:S03]  /*3d70*/  UMOV UR4, 0x40 ;  /* 0x0000004000047882 */ /* 0x000fc60000000000 */
[----:B------:R-:W-:Y:S01]  /*3d80*/  UVIRTCOUNT.DEALLOC.SMPOOL 0x80 ;  /* 0x000000800000784c */ /* 0x000fe20000000000 */
[----:B--2---:R-:W-:Y:S02]  /*3d90*/  ULEA UR8, UR8, UR4, 0x18 ;  /* 0x0000000408087291 */ /* 0x004fe4000f8ec0ff */
[----:B------:R-:W-:-:S07]  /*3da0*/  ULEA UR4, UR45, UR41, 0x3 ;  /* 0x000000292d047291 */ /* 0x000fce000f8e18ff */
[----:B------:R2:W-:Y:S02]  /*3db0*/  @P0 STS.U8 [UR8+0x1c], R0 ;  /* 0x00001c00ff000988 */ /* 0x0005e40008000008 */
[----:B------:R-:W4:Y:S02]  /*3dc0*/  SYNCS.PHASECHK.TRANS64.TRYWAIT P0, [UR4], R2 ;  /* 0x00000002ff0075a7 */ /* 0x000f240008001104 */
[----:B--2-4-:R-:W-:Y:S05]  /*3dd0*/  @!P0 BRA `(.L_x_69) ;  /* 0x0000003400488947 */ /* 0x014fea0003800000 */
.L_x_128:
[----:B------:R-:W-:-:S04]  /*3de0*/  UIADD3 UR4, UPT, UPT, UR45, 0x1, URZ ;  /* 0x000000012d047890 */ /* 0x000fc8000fffe0ff */
[----:B------:R-:W-:-:S04]  /*3df0*/  UISETP.NE.AND UP0, UPT, UR4, 0x4, UPT ;  /* 0x000000040400788c */ /* 0x000fc8000bf05270 */
[----:B------:R-:W-:Y:S02]  /*3e00*/  USEL UR6, URZ, 0x1, UP0 ;  /* 0x00000001ff067887 */ /* 0x000fe40008000000 */
[----:B------:R-:W-:-:S04]  /*3e10*/  USEL UR4, UR4, URZ, UP0 ;  /* 0x000000ff04047287 */ /* 0x000fc80008000000 */
[----:B-1----:R-:W-:Y:S01]  /*3e20*/  ULEA UR5, UR4, UR41, 0x3 ;  /* 0x0000002904057291 */ /* 0x002fe2000f8e18ff */
[----:B--2---:R-:W-:-:S04]  /*3e30*/  LOP3.LUT R2, R11, UR6, RZ, 0x3c, !PT ;  /* 0x000000060b027c12 */ /* 0x004fc8000f8e3cff */
[----:B------:R-:W-:-:S04]  /*3e40*/  SHF.L.U32 R3, R2, 0x1f, RZ ;  /* 0x0000001f02037819 */ /* 0x000fc800000006ff */
[----:B------:R-:W1:Y:S02]  /*3e50*/  SYNCS.PHASECHK.TRANS64.TRYWAIT P0, [UR5], R3 ;  /* 0x00000003ff0075a7 */ /* 0x000e640008001105 */
[----:B-1----:R-:W-:Y:S05]  /*3e60*/  @!P0 BRA `(.L_x_70) ;  /* 0x00000034003c8947 */ /* 0x002fea0003800000 */
.L_x_130:
        /* <DEDUP_REMOVED lines=9> */
.L_x_132:
[----:B------:R-:W-:-:S04]  /*3f00*/  UIADD3 UR4, UPT, UPT, UR4, 0x1, URZ ;  /* 0x0000000104047890 */ /* 0x000fc8000fffe0ff */
[----:B------:R-:W-:-:S04]  /*3f10*/  UISETP.NE.AND UP0, UPT, UR4, 0x4, UPT ;  /* 0x000000040400788c */ /* 0x000fc8000bf05270 */
[----:B------:R-:W-:Y:S02]  /*3f20*/  USEL UR5, URZ, 0x1, UP0 ;  /* 0x00000001ff057887 */ /* 0x000fe40008000000 */
[----:B------:R-:W-:-:S04]  /*3f30*/  USEL UR4, UR4, URZ, UP0 ;  /* 0x000000ff04047287 */ /* 0x000fc80008000000 */
[----:B------:R-:W-:Y:S01]  /*3f40*/  ULEA UR4, UR4, UR41, 0x3 ;  /* 0x0000002904047291 */ /* 0x000fe2000f8e18ff */
[----:B------:R-:W-:-:S04]  /*3f50*/  LOP3.LUT R2, R2, UR5, RZ, 0x3c, !PT ;  /* 0x0000000502027c12 */ /* 0x000fc8000f8e3cff */
[----:B------:R-:W-:-:S04]  /*3f60*/  SHF.L.U32 R2, R2, 0x1f, RZ ;  /* 0x0000001f02027819 */ /* 0x000fc800000006ff */
[----:B------:R-:W2:Y:S02]  /*3f70*/  SYNCS.PHASECHK.TRANS64.TRYWAIT P0, [UR4], R2 ;  /* 0x00000002ff0075a7 */ /* 0x000ea40008001104 */
[----:B--2---:R-:W-:Y:S05]  /*3f80*/  @!P0 BRA `(.L_x_72) ;  /* 0x0000003400248947 */ /* 0x004fea0003800000 */
.L_x_134:
[----:B------:R-:W-:Y:S01]  /*3f90*/  NOP ;  /* 0x0000000000007918 */ /* 0x000fe20000000000 */
[----:B-1----:R-:W1:Y:S01]  /*3fa0*/  LDS R0, [UR8+0x14] ;  /* 0x00001408ff007984 */ /* 0x002e620008000800 */
[----:B------:R-:W-:Y:S01]  /*3fb0*/  ULOP3.LUT UR4, UR65, 0xffff, URZ, 0xc0, !UPT ;  /* 0x0000ffff41047892 */ /* 0x000fe2000f8ec0ff */
[----:B------:R-:W-:Y:S01]  /*3fc0*/  UMOV UR5, 0xffff ;  /* 0x0000ffff00057882 */ /* 0x000fe20000000000 */
[----:B------:R-:W-:Y:S02]  /*3fd0*/  UMOV UR6, 0x1 ;  /* 0x0000000100067882 */ /* 0x000fe40000000000 */
[----:B------:R-:W-:-:S04]  /*3fe0*/  USHF.R.U32.HI UR4, URZ, 0x5, UR4 ;  /* 0x00000005ff047899 */ /* 0x000fc80008011604 */
[----:B------:R-:W-:Y:S02]  /*3ff0*/  USHF.L.U32 UR5, UR5, UR4, URZ ;  /* 0x0000000405057299 */ /* 0x000fe400080006ff */
[----:B------:R-:W-:-:S04]  /*4000*/  USHF.L.U32 UR4, UR6, UR4, URZ ;  /* 0x0000000406047299 */ /* 0x000fc800080006ff */
[----:B-1----:R-:W-:-:S04]  /*4010*/  LOP3.LUT R0, R0, UR5, RZ, 0xc0, !PT ;  /* 0x0000000500007c12 */ /* 0x002fc8000f8ec0ff */
[----:B------:R-:W-:-:S13]  /*4020*/  ISETP.NE.AND P0, PT, R0, UR5, PT ;  /* 0x0000000500007c0c */ /* 0x000fda000bf05270 */
[----:B------:R-:W-:Y:S05]  /*4030*/  @P0 BRA `(.L_x_73) ;  /* 0x0000000000580947 */ /* 0x000fea0003800000 */
[----:B------:R-:W1:Y:S02]  /*4040*/  LDS R0, [UR8+0x18] ;  /* 0x00001808ff007984 */ /* 0x000e640008000800 */
[----:B-1----:R-:W-:-:S04]  /*4050*/  LOP3.LUT R0, R0, UR4, RZ, 0xc0, !PT ;  /* 0x0000000400007c12 */ /* 0x002fc8000f8ec0ff */
[----:B------:R-:W-:-:S13]  /*4060*/  ISETP.NE.AND P0, PT, R0, UR4, PT ;  /* 0x0000000400007c0c */ /* 0x000fda000bf05270 */
[----:B------:R-:W-:Y:S05]  /*4070*/  @P0 BRA `(.L_x_74) ;  /* 0x00000000003c0947 */ /* 0x000fea0003800000 */
[----:B------:R-:W1:Y:S01]  /*4080*/  S2R R2, SR_LANEID ;  /* 0x0000000000027919 */ /* 0x000e620000000000 */
[----:B------:R-:W-:-:S06]  /*4090*/  ULOP3.LUT UR5, URZ, UR5, URZ, 0x33, !UPT ;  /* 0x00000005ff057292 */ /* 0x000fcc000f8e33ff */
[----:B------:R-:W-:-:S04]  /*40a0*/  IMAD.U32 R0, RZ, RZ, UR5 ;  /* 0x00000005ff007e24 */ /* 0x000fc8000f8e00ff */
[----:B------:R2:W4:Y:S02]  /*40b0*/  REDUX UR7, R0 ;  /* 0x00000000000773c4 */ /* 0x0005240000000000 */
[----:B------:R1:W-:Y:S01]  /*40c0*/  UTCATOMSWS.AND URZ, UR5 ;  /* 0x0000000500ff79e3 */ /* 0x0003e20008000000 */
[----:B--2---:R-:W-:Y:S01]  /*40d0*/  LOP3.LUT R0, RZ, UR4, RZ, 0x33, !PT ;  /* 0x00000004ff007c12 */ /* 0x004fe2000f8e33ff */
[----:B------:R-:W-:Y:S02]  /*40e0*/  VOTEU.ANY UR4, UPT, PT ;  /* 0x0000000000047886 */ /* 0x000fe400038e0100 */
[----:B------:R-:W-:Y:S02]  /*40f0*/  UFLO.U32 UR4, UR4 ;  /* 0x00000004000472bd */ /* 0x000fe400080e0000 */
[----:B------:R-:W2:Y:S04]  /*4100*/  REDUX UR6, R0 ;  /* 0x00000000000673c4 */ /* 0x000ea80000000000 */
[----:B-1----:R-:W-:-:S02]  /*4110*/  ISETP.EQ.U32.AND P0, PT, R2, UR4, PT ;  /* 0x0000000402007c0c */ /* 0x002fc4000bf02070 */
[----:B----4-:R-:W-:-:S11]  /*4120*/  MOV R2, UR7 ;  /* 0x0000000700027c02 */ /* 0x010fd60008000f00 */
[----:B------:R1:W-:Y:S01]  /*4130*/  @P0 ATOMS.AND RZ, [UR8+0x14], R2 ;  /* 0x00001402ffff098c */ /* 0x0003e2000a800008 */
[----:B--2---:R-:W-:-:S05]  /*4140*/  IMAD.U32 R0, RZ, RZ, UR6 ;  /* 0x00000006ff007e24 */ /* 0x004fca000f8e00ff */
[----:B------:R1:W-:Y:S01]  /*4150*/  @P0 ATOMS.AND RZ, [UR8+0x18], R0 ;  /* 0x00001800ffff098c */ /* 0x0003e2000a800008 */
[----:B------:R-:W-:Y:S05]  /*4160*/  BRA `(.L_x_75) ;  /* 0x0000000000147947 */ /* 0x000fea0003800000 */
.L_x_74:
[----:B------:R-:W-:Y:S02]  /*4170*/  MOV R2, 0x4190 ;  /* 0x0000419000027802 */ /* 0x000fe40000000f00 */
[----:B---3-5:R-:W-:Y:S05]  /*4180*/  CALL.REL.NOINC `($__internal_0_$__cuda_sm10x_tcgen05_guardrail_trap_col_being_dealloced_not_returned_by_alloc) ;  /* 0x0000003400407944 */ /* 0x028fea0003c00000 */
[----:B------:R-:W-:Y:S05]  /*4190*/  BRA `(.L_x_75) ;  /* 0x0000000000087947 */ /* 0x000fea0003800000 */
.L_x_73:
[----:B------:R-:W-:Y:S02]  /*41a0*/  MOV R2, 0x41c0 ;  /* 0x000041c000027802 */ /* 0x000fe40000000f00 */
[----:B---3-5:R-:W-:Y:S05]  /*41b0*/  CALL.REL.NOINC `($__internal_2_$__cuda_sm10x_tcgen05_guardrail_trap_unallocated_columns_being_dealloced) ;  /* 0x00000034004c7944 */ /* 0x028fea0003c00000 */
.L_x_75:
[----:B------:R-:W-:Y:S01]  /*41c0*/  NOP ;  /* 0x0000000000007918 */ /* 0x000fe20000000000 */
[----:B------:R-:W-:Y:S05]  /*41d0*/  EXIT ;  /* 0x000000000000794d */ /* 0x000fea0003800000 */
.L_x_57:
[----:B------:R-:W-:-:S09]  /*41e0*/  UISETP.NE.OR UP0, UPT, UR18, 0x3, !UP3 ;  /* 0x000000031200788c */ /* 0x000fd2000df05670 */
[----:B------:R-:W-:Y:S05]  /*41f0*/  BRA.U UP0, `(.L_x_76) ;  /* 0x0000000d00347547 */ /* 0x000fea000b800000 */
[----:B------:R-:W2:Y:S01]  /*4200*/  LDCU.64 UR4, c[0x0][0x888] ;  /* 0x00011100ff0477ac */ /* 0x000ea20008000a00 */
[----:B------:R-:W3:Y:S01]  /*4210*/  LDC.64 R12, c[0x0][0x348] ;  /* 0x0000d200ff0c7b82 */ /* 0x000ee20000000a00 */
[----:B------:R-:W-:Y:S02]  /*4220*/  HFMA2 R9, -RZ, RZ, 0, 0 ;  /* 0x00000000ff097431 */ /* 0x000fe400000001ff */
[----:B------:R-:W-:Y:S01]  /*4230*/  IMAD.MOV.U32 R11, RZ, RZ, 0x1 ;  /* 0x00000001ff0b7424 */ /* 0x000fe200078e00ff */
[----:B------:R-:W4:Y:S01]  /*4240*/  LDCU UR33, c[0x0][0x370] ;  /* 0x00006e00ff2177ac */ /* 0x000f220008000800 */
[----:B------:R-:W-:Y:S01]  /*4250*/  IMAD.MOV.U32 R10, RZ, RZ, RZ ;  /* 0x000000ffff0a7224 */ /* 0x000fe200078e00ff */
[----:B------:R-:W-:Y:S01]  /*4260*/  MOV R8, 0x1000 ;  /* 0x0000100000087802 */ /* 0x000fe20000000f00 */
[----:B------:R-:W4:Y:S01]  /*4270*/  LDCU.128 UR28, c[0x0][0xb10] ;  /* 0x00016200ff1c77ac */ /* 0x000f220008000c00 */
[----:B------:R-:W1:Y:S01]  /*4280*/  LDCU UR32, c[0x0][0x374] ;  /* 0x00006e80ff2077ac */ /* 0x000e620008000800 */
[----:B------:R-:W1:Y:S01]  /*4290*/  LDCU.64 UR26, c[0x0][0x890] ;  /* 0x00011200ff1a77ac */ /* 0x000e620008000a00 */
[----:B--2---:R-:W-:Y:S01]  /*42a0*/  UISETP.NE.U32.AND UP0, UPT, UR4, URZ, UPT ;  /* 0x000000ff0400728c */ /* 0x004fe2000bf05070 */
[----:B------:R-:W2:Y:S01]  /*42b0*/  LDCU UR16, c[0x0][0xb0c] ;  /* 0x00016180ff1077ac */ /* 0x000ea20008000800 */
[----:B------:R-:W3:Y:S01]  /*42c0*/  LDCU UR38, c[0x0][0xb20] ;  /* 0x00016400ff2677ac */ /* 0x000ee20008000800 */
[----:B------:R-:W3:Y:S01]  /*42d0*/  LDCU UR4, c[0x0][0xb30] ;  /* 0x00016600ff0477ac */ /* 0x000ee20008000800 */
[----:B------:R-:W-:Y:S01]  /*42e0*/  UMOV UR17, 0x400 ;  /* 0x0000040000117882 */ /* 0x000fe20000000000 */
[----:B----4-:R-:W-:-:S02]  /*42f0*/  UIMAD.WIDE.U32 UR6, UR33, UR28, URZ ;  /* 0x0000001c210672a5 */ /* 0x010fc4000f8e00ff */
[----:B-1----:R-:W-:Y:S02]  /*4300*/  UIMAD.WIDE.U32 UR8, UR32, UR31, URZ ;  /* 0x0000001f200872a5 */ /* 0x002fe4000f8e00ff */
[----:B------:R-:W-:Y:S02]  /*4310*/  ULEA UR17, UR52, UR17, 0x18 ;  /* 0x0000001134117291 */ /* 0x000fe4000f8ec0ff */
[----:B------:R-:W-:Y:S02]  /*4320*/  USEL UR37, URZ, 0x1, UP5 ;  /* 0x00000001ff257887 */ /* 0x000fe4000a800000 */
[----:B------:R-:W-:Y:S02]  /*4330*/  UISETP.NE.AND.EX UP5, UPT, UR5, URZ, UPT, UP0 ;  /* 0x000000ff0500728c */ /* 0x000fe4000bfa5300 */
[----:B------:R-:W-:Y:S02]  /*4340*/  UISETP.NE.U32.AND UP6, UPT, UR26, URZ, UPT ;  /* 0x000000ff1a00728c */ /* 0x000fe4000bfc5070 */
[----:B------:R-:W-:-:S02]  /*4350*/  UIADD3 UR5, UPT, UPT, UR17, 0x60, URZ ;  /* 0x0000006011057890 */ /* 0x000fc4000fffe0ff */
[----:B------:R-:W-:Y:S01]  /*4360*/  UISETP.NE.AND UP0, UPT, UR42, 0x1, UPT ;  /* 0x000000012a00788c */ /* 0x000fe2000bf05270 */
[----:B------:R-:W-:Y:S01]  /*4370*/  UMOV UR35, UR7 ;  /* 0x0000000700237c82 */ /* 0x000fe20008000000 */
[----:B------:R-:W-:Y:S01]  /*4380*/  UMOV UR34, UR9 ;  /* 0x0000000900227c82 */ /* 0x000fe20008000000 */
[----:B--2---:R-:W-:Y:S02]  /*4390*/  UISETP.NE.AND UP0, UPT, UR16, 0x1, UPT ;  /* 0x000000011000788c */ /* 0x004fe4000bf05270 */
[----:B------:R-:W-:Y:S02]  /*43a0*/  UPLOP3.LUT UP4, UPT, UPT, UPT, UPT, 0x40, 0x4 ;  /* 0x000000000004789c */ /* 0x000fe40003f8e870 */
[----:B------:R-:W-:Y:S01]  /*43b0*/  UISETP.GE.AND UP2, UPT, UR42, 0x1, UPT ;  /* 0x000000012a00788c */ /* 0x000fe2000bf46270 */
[----:B------:R-:W1:Y:S01]  /*43c0*/  LDCU.64 UR14, c[0x0][0xb28] ;  /* 0x00016500ff0e77ac */ /* 0x000e620008000a00 */
[----:B------:R-:W-:Y:S02]  /*43d0*/  UISETP.NE.AND.EX UP6, UPT, UR27, URZ, UPT, UP6 ;  /* 0x000000ff1b00728c */ /* 0x000fe4000bfc5360 */
[----:B------:R-:W-:-:S02]  /*43e0*/  UPRMT UR52, UR52, 0x654, UR5 ;  /* 0x0000065434347896 */ /* 0x000fc40008000005 */
[----:B------:R-:W-:Y:S02]  /*43f0*/  USHF.R.U32.HI UR35, URZ, UR29, UR35 ;  /* 0x0000001dff237299 */ /* 0x000fe40008011623 */
[----:B---3--:R-:W-:Y:S02]  /*4400*/  USHF.R.U32.HI UR34, URZ, UR38, UR34 ;  /* 0x00000026ff227299 */ /* 0x008fe40008011622 */
[----:B------:R-:W-:Y:S02]  /*4410*/  UISETP.NE.AND UP0, UPT, UR30, 0x1, UPT ;  /* 0x000000011e00788c */ /* 0x000fe4000bf05270 */
[----:B------:R-:W-:-:S11]  /*4420*/  UISETP.NE.AND UP3, UPT, UR4, 0x1, UPT ;  /* 0x000000010400788c */ /* 0x000fd6000bf65270 */
.L_x_84:
[C---:B------:R-:W-:Y:S02]  /*4430*/  LEA R3, R10.reuse, UR17, 0x3 ;  /* 0x000000110a037c11 */ /* 0x040fe4000f8e18ff */
[----:B------:R-:W-:Y:S02]  /*4440*/  SHF.L.U32 R0, R9, 0x1f, RZ ;  /* 0x0000001f09007819 */ /* 0x000fe400000006ff */
[----:B------:R-:W-:Y:S02]  /*4450*/  LEA R4, R10, UR17, 0x4 ;  /* 0x000000110a047c11 */ /* 0x000fe4000f8e20ff */
[----:B--2---:R-:W2:Y:S02]  /*4460*/  SYNCS.PHASECHK.TRANS64.TRYWAIT P0, [R3+URZ+0x80], R0 ;  /* 0x00008000030075a7 */ /* 0x004ea400080011ff */
[----:B--2---:R-:W-:Y:S05]  /*4470*/  @!P0 BRA `(.L_x_77) ;  /* 0x0000003000008947 */ /* 0x004fea0003800000 */
.L_x_135:
[----:B------:R-:W3:Y:S01]  /*4480*/  LDS.128 R4, [R4+0x110] ;  /* 0x0001100004047984 */ /* 0x000ee20000000c00 */
[----:B------:R-:W-:Y:S01]  /*4490*/  UISETP.GE.AND UP0, UPT, UR42, 0x1, UPT ;  /* 0x000000012a00788c */ /* 0x000fe2000bf06270 */
[----:B------:R-:W-:Y:S01]  /*44a0*/  @!PT LDS RZ, [RZ] ;  /* 0x00000000fffff984 */ /* 0x000fe20000000800 */
[----:B------:R-:W-:Y:S01]  /*44b0*/  @!PT LDS RZ, [RZ] ;  /* 0x00000000fffff984 */ /* 0x000fe20000000800 */
[----:B------:R-:W-:Y:S01]  /*44c0*/  @!PT LDS RZ, [RZ] ;  /* 0x00000000fffff984 */ /* 0x000fe20000000800 */
[----:B------:R-:W-:Y:S01]  /*44d0*/  @!PT LDS RZ, [RZ] ;  /* 0x00000000fffff984 */ /* 0x000fe20000000800 */
[----:B------:R4:W-:Y:S06]  /*44e0*/  MEMBAR.ALL.CTA ;  /* 0x0000000000007992 */ /* 0x0009ec0000008000 */
[----:B----4-:R-:W4:Y:S01]  /*44f0*/  FENCE.VIEW.ASYNC.S ;  /* 0x00000000000073c6 */ /* 0x010f220000000000 */
[----:B---3--:R-:W-:Y:S11]  /*4500*/  LOP3.LUT P0, RZ, R6, 0x1, RZ, 0xc0, !PT ;  /* 0x0000000106ff7812 */ /* 0x008ff6000780c0ff */
[----:B------:R-:W-:Y:S02]  /*4510*/  @!UPT UIADD3 URZ, UPT, UPT, URZ, URZ, URZ ;  /* 0x000000fffffff290 */ /* 0x000fe4000fffe0ff */
[----:B----4-:R-:W-:Y:S01]  /*4520*/  VOTEU.ANY UP2, P0 ;  /* 0x0000000000ff7886 */ /* 0x010fe20000040100 */
[----:B------:R-:W-:Y:S11]  /*4530*/  PLOP3.LUT P0, PT, PT, PT, UP2, 0x80, 0x8 ;  /* 0x000000000008781c */ /* 0x000ff60003f0f028 */
[----:B------:R-:W-:Y:S02]  /*4540*/  @!UPT UIADD3 URZ, UPT, UPT, URZ, URZ, URZ ;  /* 0x000000fffffff290 */ /* 0x000fe4000fffe0ff */
[----:B--2---:R-:W-:Y:S02]  /*4550*/  @P0 SHF.R.U32.HI R0, RZ, 0x10, R5 ;  /* 0x00000010ff000819 */ /* 0x004fe40000011605 */
[----:B------:R-:W-:Y:S02]  /*4560*/  @P0 MOV R2, R4 ;  /* 0x0000000400020202 */ /* 0x000fe40000000f00 */
[----:B------:R-:W-:Y:S01]  /*4570*/  @P0 R2UR UR4, R0 ;  /* 0x00000000000402ca */ /* 0x000fe200000e0000 */
[----:B------:R-:W-:Y:S01]  /*4580*/  VIADD R0, R3, 0x90 ;  /* 0x0000009003007836 */ /* 0x000fe20000000000 */
[----:B------:R-:W-:Y:S02]  /*4590*/  @P0 LOP3.LUT R4, R5, 0xffff, RZ, 0xc0, !PT ;  /* 0x0000ffff05040812 */ /* 0x000fe400078ec0ff */
[----:B------:R-:W-:Y:S02]  /*45a0*/  @P0 R2UR UR6, R2 ;  /* 0x00000000020602ca */ /* 0x000fe400000e0000 */
[----:B------:R-:W-:Y:S02]  /*45b0*/  PRMT R0, RZ, 0x654, R0 ;  /* 0x00000654ff007816 */ /* 0x000fe40000000000 */
[----:B------:R-:W-:Y:S02]  /*45c0*/  @P0 R2UR UR5, R4 ;  /* 0x00000000040502ca */ /* 0x000fe400000e0000 */
[----:B------:R2:W-:Y:S03]  /*45d0*/  SYNCS.ARRIVE.TRANS64.RED.A1T0 RZ, [R0+URZ], RZ ;  /* 0x000000ff00ff79a7 */ /* 0x0005e600081004ff */
[----:B------:R-:W-:Y:S04]  /*45e0*/  @UP2 UMOV UR25, UR4 ;  /* 0x0000000400192c82 */ /* 0x000fe80008000000 */
[----:B------:R-:W-:Y:S04]  /*45f0*/  @UP2 UMOV UR13, UR6 ;  /* 0x00000006000d2c82 */ /* 0x000fe80008000000 */
[----:B------:R-:W-:Y:S01]  /*4600*/  @UP2 UMOV UR7, UR5 ;  /* 0x0000000500072c82 */ /* 0x000fe20008000000 */
[----:B------:R-:W-:Y:S05]  /*4610*/  BRA.U !UP0, `(.L_x_78) ;  /* 0x0000000108c07547 */ /* 0x000fea000b800000 */
[----:B------:R-:W-:Y:S02]  /*4620*/  UIMAD.WIDE.U32 UR10, UR7, UR31, URZ ;  /* 0x0000001f070a72a5 */ /* 0x000fe4000f8e00ff */
[----:B------:R-:W-:Y:S02]  /*4630*/  UP2UR UR12, UPR, URZ, 0x4 ;  /* 0x00000004ff0c7883 */ /* 0x000fe40008000000 */
[----:B------:R-:W-:Y:S02]  /*4640*/  UISETP.NE.AND UP2, UPT, UR30, 0x1, UPT ;  /* 0x000000011e00788c */ /* 0x000fe4000bf45270 */
[----:B------:R-:W-:Y:S02]  /*4650*/  UIMAD.WIDE.U32 UR18, UR13, UR28, URZ ;  /* 0x0000001c0d1272a5 */ /* 0x000fe4000f8e00ff */
[----:B------:R-:W-:Y:S02]  /*4660*/  USEL UR4, UR32, UR34, !UP2 ;  /* 0x0000002220047287 */ /* 0x000fe4000d000000 */
[----:B------:R-:W-:Y:S02]  /*4670*/  UISETP.NE.AND UP0, UPT, UR16, 0x1, UPT ;  /* 0x000000011000788c */ /* 0x000fe4000bf05270 */
[----:B------:R-:W-:Y:S02]  /*4680*/  UP2UR UR24, UPR, URZ, 0x2 ;  /* 0x00000002ff187883 */ /* 0x000fe40008000000 */
[----:B------:R-:W-:Y:S02]  /*4690*/  UISETP.NE.AND UP1, UPT, UR42, 0x1, UPT ;  /* 0x000000012a00788c */ /* 0x000fe4000bf25270 */
[----:B-1----:R-:W-:Y:S02]  /*46a0*/  UIMAD.WIDE.U32 UR20, UR4, UR14, URZ ;  /* 0x0000000e041472a5 */ /* 0x002fe4000f8e00ff */
[----:B------:R-:W-:Y:S01]  /*46b0*/  USEL UR8, UR33, UR35, !UP0 ;  /* 0x0000002321087287 */ /* 0x000fe2000c000000 */
[----:B------:R-:W-:Y:S02]  /*46c0*/  UMOV UR5, UR11 ;  /* 0x0000000b00057c82 */ /* 0x000fe40008000000 */
[----:B------:R-:W-:Y:S02]  /*46d0*/  USHF.R.U32.HI UR6, URZ, UR38, UR5 ;  /* 0x00000026ff067299 */ /* 0x000fe40008011605 */
[----:B------:R-:W-:Y:S02]  /*46e0*/  UIMAD.WIDE.U32 UR22, UR8, UR14, URZ ;  /* 0x0000000e081672a5 */ /* 0x000fe4000f8e00ff */
[----:B------:R-:W-:Y:S02]  /*46f0*/  USEL UR6, UR7, UR6, !UP2 ;  /* 0x0000000607067287 */ /* 0x000fe4000d000000 */
[----:B------:R-:W-:Y:S02]  /*4700*/  UISETP.NE.AND UP2, UPT, UR12, URZ, UPT ;  /* 0x000000ff0c00728c */ /* 0x000fe4000bf45270 */
[----:B------:R-:W-:Y:S01]  /*4710*/  UIMAD.WIDE.U32 UR10, UR6, UR14, URZ ;  /* 0x0000000e060a72a5 */ /* 0x000fe2000f8e00ff */
[----:B------:R-:W-:Y:S02]  /*4720*/  UMOV UR5, UR19 ;  /* 0x0000001300057c82 */ /* 0x000fe40008000000 */
[----:B------:R-:W-:Y:S03]  /*4730*/  USHF.R.U32.HI UR9, URZ, UR29, UR5 ;  /* 0x0000001dff097299 */ /* 0x000fe60008011605 */
[----:B------:R-:W-:Y:S02]  /*4740*/  UMOV UR5, UR21 ;  /* 0x0000001500057c82 */ /* 0x000fe40008000000 */
[----:B------:R-:W-:Y:S03]  /*4750*/  @UP1 USHF.R.U32.HI UR4, URZ, UR15, UR5 ;  /* 0x0000000fff041299 */ /* 0x000fe60008011605 */
[----:B------:R-:W-:Y:S01]  /*4760*/  UMOV UR5, UR23 ;  /* 0x0000001700057c82 */ /* 0x000fe20008000000 */
[----:B------:R-:W-:Y:S02]  /*4770*/  UIMAD UR4, UR42, UR4, URZ ;  /* 0x000000042a0472a4 */ /* 0x000fe4000f8e02ff */
[----:B------:R-:W-:Y:S02]  /*4780*/  @UP1 USHF.R.U32.HI UR8, URZ, UR15, UR5 ;  /* 0x0000000fff081299 */ /* 0x000fe40008011605 */
[----:B------:R-:W-:Y:S02]  /*4790*/  USEL UR5, UR13, UR9, !UP0 ;  /* 0x000000090d057287 */ /* 0x000fe4000c000000 */
[----:B------:R-:W-:Y:S02]  /*47a0*/  UIMAD UR9, UR42, UR8, URZ ;  /* 0x000000082a0972a4 */ /* 0x000fe4000f8e02ff */
[----:B------:R-:W-:Y:S03]  /*47b0*/  UISETP.GE.AND UP0, UPT, UR6, UR4, UPT ;  /* 0x000000040600728c */ /* 0x000fe6000bf06270 */
[----:B------:R-:W-:Y:S01]  /*47c0*/  UMOV UR4, UR11 ;  /* 0x0000000b00047c82 */ /* 0x000fe20008000000 */
[----:B------:R-:W-:Y:S02]  /*47d0*/  UISETP.GE.OR UP0, UPT, UR5, UR9, UP0 ;  /* 0x000000090500728c */ /* 0x000fe40008706670 */
[----:B------:R-:W-:Y:S02]  /*47e0*/  USHF.R.U32.HI UR4, URZ, UR15, UR4 ;  /* 0x0000000fff047299 */ /* 0x000fe40008011604 */
[----:B------:R-:W-:Y:S02]  /*47f0*/  UIMAD.WIDE.U32 UR10, UR5, UR14, URZ ;  /* 0x0000000e050a72a5 */ /* 0x000fe4000f8e00ff */
[----:B------:R-:W-:Y:S04]  /*4800*/  USEL UR12, UR6, UR4, !UP1 ;  /* 0x00000004060c7287 */ /* 0x000fe8000c800000 */
[----:B------:R-:W-:Y:S01]  /*4810*/  UIADD3 UR9, UPT, UPT, -UR12, URZ, URZ ;  /* 0x000000ff0c097290 */ /* 0x000fe2000fffe1ff */
[----:B------:R-:W-:Y:S02]  /*4820*/  @!UP0 UMOV UR4, UR11 ;  /* 0x0000000b00048c82 */ /* 0x000fe40008000000 */
[----:B------:R-:W-:Y:S02]  /*4830*/  @!UP0 USHF.R.U32.HI UR4, URZ, UR15, UR4 ;  /* 0x0000000fff048299 */ /* 0x000fe40008011604 */
[----:B------:R-:W-:Y:S02]  /*4840*/  UIMAD UR9, UR42, UR9, UR6 ;  /* 0x000000092a0972a4 */ /* 0x000fe4000f8e0206 */
[----:B------:R-:W-:Y:S02]  /*4850*/  @!UP0 USEL UR4, UR5, UR4, !UP1 ;  /* 0x0000000405048287 */ /* 0x000fe4000c800000 */
[----:B------:R-:W-:Y:S02]  /*4860*/  UISETP.NE.AND UP1, UPT, UR24, URZ, UPT ;  /* 0x000000ff1800728c */ /* 0x000fe4000bf25270 */
[----:B------:R-:W-:Y:S02]  /*4870*/  @!UP0 UIMAD UR9, UR8, UR9, UR4 ;  /* 0x00000009080982a4 */ /* 0x000fe4000f8e0204 */
[----:B------:R-:W-:Y:S02]  /*4880*/  @!UP0 UIADD3 UR10, UPT, UPT, UR12, -UR4, URZ ;  /* 0x800000040c0a8290 */ /* 0x000fe4000fffe0ff */
[----:B------:R-:W-:Y:S02]  /*4890*/  UIADD3 UR4, UPT, UPT, -UR5, URZ, URZ ;  /* 0x000000ff05047290 */ /* 0x000fe4000fffe1ff */
[----:B------:R-:W-:Y:S02]  /*48a0*/  UIADD3 UR8, UPT, UPT, -UR6, URZ, URZ ;  /* 0x000000ff06087290 */ /* 0x000fe4000fffe1ff */
[----:B------:R-:W-:Y:S02]  /*48b0*/  @!UP0 UIMAD UR6, UR10, UR42, UR5 ;  /* 0x0000002a0a0682a4 */ /* 0x000fe4000f8e0205 */
[----:B------:R-:W-:Y:S02]  /*48c0*/  UIMAD UR13, UR16, UR4, UR13 ;  /* 0x00000004100d72a4 */ /* 0x000fe4000f8e020d */
[----:B------:R-:W-:Y:S01]  /*48d0*/  UIMAD UR7, UR30, UR8, UR7 ;  /* 0x000000081e0772a4 */ /* 0x000fe2000f8e0207 */
[----:B------:R-:W-:Y:S02]  /*48e0*/  @!UP0 UMOV UR5, UR9 ;  /* 0x0000000900058c82 */ /* 0x000fe40008000000 */
[----:B------:R-:W-:Y:S02]  /*48f0*/  UIMAD UR13, UR5, UR16, UR13 ;  /* 0x00000010050d72a4 */ /* 0x000fe4000f8e020d */
[----:B------:R-:W-:Y:S11]  /*4900*/  UIMAD UR7, UR6, UR30, UR7 ;  /* 0x0000001e060772a4 */ /* 0x000ff6000f8e0207 */
[----:B------:R-:W-:Y:S01]  /*4910*/  @!UPT UIADD3 URZ, UPT, UPT, URZ, URZ, URZ ;  /* 0x000000fffffff290 */ /* 0x000fe2000fffe0ff */
.L_x_78:
[----:B------:R-:W3:Y:S01]  /*4920*/  @!UP3 LDCU.128 UR20, c[0x0][0xb10] ;  /* 0x00016200ff14b7ac */ /* 0x000ee20008000c00 */
[----:B------:R-:W-:Y:S02]  /*4930*/  ISETP.NE.U32.AND P0, PT, RZ, UR26, PT ;  /* 0x0000001aff007c0c */ /* 0x000fe4000bf05070 */
[----:B------:R-:W-:Y:S02]  /*4940*/  SHF.L.U32 R2, R11, 0x1f, RZ ;  /* 0x0000001f0b027819 */ /* 0x000fe400000006ff */
[----:B------:R-:W-:Y:S01]  /*4950*/  ISETP.NE.AND.EX P0, PT, RZ, UR27, PT, P0 ;  /* 0x0000001bff007c0c */ /* 0x000fe2000bf05300 */
[----:B------:R-:W4:Y:S01]  /*4960*/  @!UP3 LDCU UR5, c[0x0][0xb0c] ;  /* 0x00016180ff05b7ac */ /* 0x000f220008000800 */
[----:B---3--:R-:W-:Y:S07]  /*4970*/  UIMAD.WIDE.U32 UR8, UR13, UR20, URZ ;  /* 0x000000140d0872a5 */ /* 0x008fee000f8e00ff */
[----:B------:R-:W-:Y:S01]  /*4980*/  @!UP3 UMOV UR4, UR9 ;  /* 0x000000090004bc82 */ /* 0x000fe20008000000 */
[----:B----4-:R-:W-:Y:S02]  /*4990*/  @!UP3 UISETP.NE.AND UP0, UPT, UR5, 0x1, UPT ;  /* 0x000000010500b88c */ /* 0x010fe4000bf05270 */
[----:B------:R-:W-:Y:S02]  /*49a0*/  @!UP3 USHF.R.U32.HI UR4, URZ, UR21, UR4 ;  /* 0x00000015ff04b299 */ /* 0x000fe40008011604 */
[----:B------:R-:W-:Y:S02]  /*49b0*/  UIMAD.WIDE.U32 UR8, UR7, UR23, URZ ;  /* 0x00000017070872a5 */ /* 0x000fe4000f8e00ff */
[----:B------:R-:W-:Y:S02]  /*49c0*/  @!UP3 USEL UR10, UR13, UR4, !UP0 ;  /* 0x000000040d0ab287 */ /* 0x000fe4000c000000 */
[----:B------:R-:W-:Y:S03]  /*49d0*/  @!UP3 UISETP.NE.AND UP0, UPT, UR22, 0x1, UPT ;  /* 0x000000011600b88c */ /* 0x000fe6000bf05270 */
[----:B------:R-:W-:Y:S02]  /*49e0*/  @!UP3 UMOV UR6, UR9 ;  /* 0x000000090006bc82 */ /* 0x000fe40008000000 */
[----:B------:R-:W3:Y:S02]  /*49f0*/  @!UP3 LDCU UR4, c[0x0][0xb20] ;  /* 0x00016400ff04b7ac */ /* 0x000ee40008000800 */
[----:B---3--:R-:W-:Y:S04]  /*4a00*/  @!UP3 USHF.R.U32.HI UR6, URZ, UR4, UR6 ;  /* 0x00000004ff06b299 */ /* 0x008fe80008011606 */
[----:B------:R-:W-:Y:S04]  /*4a10*/  @!UP3 USEL UR6, UR7, UR6, !UP0 ;  /* 0x000000060706b287 */ /* 0x000fe8000c000000 */
[----:B------:R-:W-:Y:S02]  /*4a20*/  @!UP3 UIADD3 UR4, UPT, UPT, -UR10, UR6, URZ ;  /* 0x000000060a04b290 */ /* 0x000fe4000fffe1ff */
[----:B------:R-:W-:Y:S02]  /*4a30*/  @!UP3 UIADD3 UR6, UPT, UPT, UR10, -UR6, URZ ;  /* 0x800000060a06b290 */ /* 0x000fe4000fffe0ff */
[----:B------:R-:W-:Y:S02]  /*4a40*/  @!UP3 UIMAD UR13, UR4, UR5, UR13 ;  /* 0x00000005040db2a4 */ /* 0x000fe4000f8e020d */
[----:B------:R-:W-:Y:S01]  /*4a50*/  @!UP3 UIMAD UR7, UR6, UR22, UR7 ;  /* 0x000000160607b2a4 */ /* 0x000fe2000f8e0207 */
[----:B------:R-:W-:Y:S11]  /*4a60*/  BRA.U UP4, `(.L_x_79) ;  /* 0x0000000104107547 */ /* 0x000ff6000b800000 */
[----:B------:R-:W-:Y:S04]  /*4a70*/  MOV R3, UR37 ;  /* 0x0000002500037c02 */ /* 0x000fe80008000f00 */
[----:B------:R-:W-:Y:S04]  /*4a80*/  SHF.L.U32 R3, R3, 0x1f, RZ ;  /* 0x0000001f03037819 */ /* 0x000fe800000006ff */
[----:B------:R-:W3:Y:S02]  /*4a90*/  SYNCS.PHASECHK.TRANS64.TRYWAIT P1, [UR17+0x78], R3 ;  /* 0x00007803ff0075a7 */ /* 0x000ee40008021111 */
[----:B---3--:R-:W-:Y:S05]  /*4aa0*/  @!P1 BRA `(.L_x_80) ;  /* 0x0000002800889947 */ /* 0x008fea0003800000 */
.L_x_79:
[----:B------:R-:W-:Y:S05]  /*4ab0*/  BRA.U !UP6, `(.L_x_81) ;  /* 0x000000010e387547 */ /* 0x000fea000b800000 */
[----:B------:R-:W-:Y:S01]  /*4ac0*/  UPLOP3.LUT UP1, UPT, UPT, UPT, UP5, 0x80, 0x8 ;  /* 0x000000000008789c */ /* 0x000fe20003f2f050 */
[----:B--2---:R-:W-:Y:S01]  /*4ad0*/  HFMA2 R0, -RZ, RZ, 0, 5.9604644775390625e-08 ;  /* 0x00000001ff007431 */ /* 0x004fe200000001ff */
[----:B------:R-:W2:Y:S01]  /*4ae0*/  LDCU.64 UR8, c[0x0][0x358] ;  /* 0x00006b00ff0877ac */ /* 0x000ea20008000a00 */
[----:B------:R-:W-:Y:S03]  /*4af0*/  IMAD.MOV.U32 R80, RZ, RZ, 0x1 ;  /* 0x00000001ff507424 */ /* 0x000fe600078e00ff */
[----:B------:R-:W-:Y:S05]  /*4b00*/  PLOP3.LUT P1, PT, PT, PT, UP1, 0x80, 0x8 ;  /* 0x000000000008781c */ /* 0x000fea0003f2f018 */
[----:B------:R-:W3:Y:S01]  /*4b10*/  @UP1 LDCU.64 UR4, c[0x0][0x888] ;  /* 0x00011100ff0417ac */ /* 0x000ee20008000a00 */
[----:B------:R-:W-:Y:S07]  /*4b20*/  @UP1 UIMAD UR6, UR36, UR26, URZ ;  /* 0x0000001a240612a4 */ /* 0x000fee000f8e02ff */
[----:B------:R-:W-:Y:S01]  /*4b30*/  @!P1 PRMT R80, R0, 0x7610, R80 ;  /* 0x0000761000509816 */ /* 0x000fe20000000050 */
[----:B---3--:R-:W-:Y:S06]  /*4b40*/  @UP1 UIMAD.WIDE UR4, UR6, 0x4, UR4 ;  /* 0x00000004060418a5 */ /* 0x008fec000f8e0204 */
[----:B------:R-:W-:Y:S01]  /*4b50*/  IMAD.U32 R4, RZ, RZ, UR4 ;  /* 0x00000004ff047e24 */ /* 0x000fe2000f8e00ff */
[----:B------:R-:W-:Y:S04]  /*4b60*/  MOV R5, UR5 ;  /* 0x0000000500057c02 */ /* 0x000fe80008000f00 */
[----:B------:R-:W3:Y:S01]  /*4b70*/  @!UP1 LDCU UR4, c[0x0][0x880] ;  /* 0x00011000ff0497ac */ /* 0x000ee20008000800 */
[----:B--2--5:R4:W5:Y:S02]  /*4b80*/  @P1 LDG.E R39, desc[UR8][R4.64] ;  /* 0x0000000804271981 */ /* 0x024964000c1e1900 */
[----:B---34-:R-:W-:Y:S07]  /*4b90*/  @!P1 IMAD.U32 R39, RZ, RZ, UR4 ;  /* 0x00000004ff279e24 */ /* 0x018fee000f8e00ff */
.L_x_81:
[----:B-----5:R-:W-:Y:S01]  /*4ba0*/  @!P0 ISETP.EQ.AND P2, PT, R39, RZ, PT ;  /* 0x000000ff2700820c */ /* 0x020fe20003f42270 */
[----:B------:R-:W-:Y:S01]  /*4bb0*/  @!UPT UIADD3 URZ, UPT, UPT, URZ, URZ, URZ ;  /* 0x000000fffffff290 */ /* 0x000fe2000fffe0ff */
[----:B------:R-:W-:Y:S11]  /*4bc0*/  @!P0 BRA `(.L_x_82) ;  /* 0x0000000000148947 */ /* 0x000ff60003800000 */
[----:B------:R-:W-:Y:S02]  /*4bd0*/  LOP3.LUT P0, RZ, R80, 0xff, RZ, 0xc0, !PT ;  /* 0x000000ff50ff7812 */ /* 0x000fe4000780c0ff */
[----:B------:R-:W-:Y:S04]  /*4be0*/  PLOP3.LUT P2, PT, PT, PT, UP1, 0x80, 0x8 ;  /* 0x000000000008781c */ /* 0x000fe80003f4f018 */
[----:B------:R-:W-:Y:S07]  /*4bf0*/  PLOP3.LUT P2, PT, P2, PT, PT, 0x8, 0x80 ;  /* 0x000000000080781c */ /* 0x000fee000174e170 */
[----:B------:R-:W-:Y:S11]  /*4c00*/  @P0 ISETP.EQ.AND P2, PT, R39, RZ, PT ;  /* 0x000000ff2700020c */ /* 0x000ff60003f42270 */
[----:B------:R-:W-:Y:S02]  /*4c10*/  @!UPT UIADD3 URZ, UPT, UPT, URZ, URZ, URZ ;  /* 0x000000fffffff290 */ /* 0x000fe4000fffe0ff */
.L_x_82:
[----:B------:R-:W3:Y:S01]  /*4c20*/  SYNCS.PHASECHK.TRANS64.TRYWAIT P0, [UR17+0x68], R2 ;  /* 0x00006802ff0075a7 */ /* 0x000ee20008001111 */
[----:B------:R-:W-:Y:S02]  /*4c30*/  ELECT P1, URZ, PT ;  /* 0x0000000000ff782f */ /* 0x000fe40003820000 */
[----:B------:R-:W-:Y:S01]  /*4c40*/  IADD3 R10, PT, PT, R10, 0x1, RZ ;  /* 0x000000010a0a7810 */ /* 0x000fe20007ffe0ff */
[----:B---3--:R-:W-:Y:S10]  /*4c50*/  @!P0 BRA `(.L_x_83) ;  /* 0x0000002800348947 */ /* 0x008ff40003800000 */
.L_x_138:
[----:B------:R-:W-:Y:S01]  /*4c60*/  PLOP3.LUT P1, PT, P2, P1, PT, 0xf2, 0x2f ;  /* 0x00000000002f781c */ /* 0x000fe20001723e72 */
[----:B------:R-:W-:Y:S01]  /*4c70*/  UMOV UR18, 0x0 ;  /* 0x0000000000127882 */ /* 0x000fe20000000000 */
[----:B------:R-:W-:Y:S01]  /*4c80*/  UMOV UR19, 0x10000000 ;  /* 0x1000000000137882 */ /* 0x000fe20000000000 */
[----:B------:R-:W-:Y:S01]  /*4c90*/  UMOV UR12, UR36 ;  /* 0x00000024000c7c82 */ /* 0x000fe20008000000 */
[----:B------:R-:W-:Y:S01]  /*4ca0*/  LOP3.LUT R11, R11, 0x1, RZ, 0x3c, !PT ;  /* 0x000000010b0b7812 */ /* 0x000fe200078e3cff */
[----:B------:R-:W-:Y:S01]  /*4cb0*/  UMOV UR36, UR25 ;  /* 0x0000001900247c82 */ /* 0x000fe20008000000 */
[----:B------:R-:W-:Y:S07]  /*4cc0*/  UPLOP3.LUT UP4, UPT, UPT, UPT, UPT, 0x80, 0x8 ;  /* 0x000000000008789c */ /* 0x000fee0003f8f070 */
[----:B--2---:R-:W-:Y:S01]  /*4cd0*/  @!P1 IADD3 R2, P0, PT, R12, 0x580, RZ ;  /* 0x000005800c029810 */ /* 0x004fe20007f1e0ff */
[----:B------:R-:W-:Y:S03]  /*4ce0*/  VOTEU.ALL UP0, P1 ;  /* 0x0000000000ff7886 */ /* 0x000fe60000800000 */
[----:B------:R-:W-:Y:S01]  /*4cf0*/  @!P1 R2UR UR5, R2 ;  /* 0x00000000020592ca */ /* 0x000fe200000e0000 */
[----:B------:R-:W-:Y:S01]  /*4d00*/  @!P1 IMAD.X R0, RZ, RZ, R13, P0 ;  /* 0x000000ffff009224 */ /* 0x000fe200000e060d */
[----:B------:R-:W-:Y:S01]  /*4d10*/  @!UP0 USHF.L.U32 UR10, UR45, 0x6, URZ ;  /* 0x000000062d0a8899 */ /* 0x000fe200080006ff */
[----:B------:R-:W-:Y:S01]  /*4d20*/  ISETP.NE.AND P0, PT, R10, 0x2, PT ;  /* 0x000000020a00780c */ /* 0x000fe20003f05270 */
[----:B------:R-:W-:Y:S02]  /*4d30*/  @!UP0 USHF.L.U32 UR11, UR46, 0x6, URZ ;  /* 0x000000062e0b8899 */ /* 0x000fe400080006ff */
[----:B------:R-:W-:Y:S01]  /*4d40*/  @!P1 R2UR UR4, R0 ;  /* 0x00000000000492ca */ /* 0x000fe200000e0000 */
[----:B------:R-:W-:Y:S01]  /*4d50*/  @!UP0 UIADD3 UR8, UPT, UPT, UR17, 0x200, URZ ;  /* 0x0000020011088890 */ /* 0x000fe2000fffe0ff */
[----:B------:R-:W-:Y:S01]  /*4d60*/  SEL R0, RZ, 0x1, P0 ;  /* 0x00000001ff007807 */ /* 0x000fe20000000000 */
[----:B------:R-:W-:Y:S01]  /*4d70*/  @!UP0 UIADD3 UR9, UPT, UPT, UR17, 0x60, URZ ;  /* 0x0000006011098890 */ /* 0x000fe2000fffe0ff */
[----:B------:R-:W-:Y:S01]  /*4d80*/  SEL R10, R10, RZ, P0 ;  /* 0x000000ff0a0a7207 */ /* 0x000fe20000000000 */
[----:B------:R-:W-:Y:S01]  /*4d90*/  VOTEU.ALL UP0, P1 ;  /* 0x0000000000ff7886 */ /* 0x000fe20000800000 */
[----:B------:R-:W-:Y:S01]  /*4da0*/  LOP3.LUT R9, R9, R0, RZ, 0x3c, !PT ;  /* 0x0000000009097212 */ /* 0x000fe200078e3cff */
[----:B------:R-:W-:Y:S01]  /*4db0*/  IMAD.U32 R2, RZ, RZ, UR5 ;  /* 0x00000005ff027e24 */ /* 0x000fe2000f8e00ff */
[----:B------:R-:W-:Y:S02]  /*4dc0*/  UIADD3 UR45, UPT, UPT, UR7, UR57, URZ ;  /* 0x00000039072d7290 */ /* 0x000fe4000fffe0ff */
[----:B------:R-:W-:Y:S03]  /*4dd0*/  UIADD3 UR46, UPT, UPT, UR13, UR60, URZ ;  /* 0x0000003c0d2e7290 */ /* 0x000fe6000fffe0ff */
[----:B------:R-:W-:Y:S01]  /*4de0*/  IMAD.U32 R3, RZ, RZ, UR4 ;  /* 0x00000004ff037e24 */ /* 0x000fe2000f8e00ff */
[----:B------:R-:W-:Y:S04]  /*4df0*/  @!P1 R2UR UR4, R2 ;  /* 0x00000000020492ca */ /* 0x000fe800000e0000 */
[----:B------:R-:W-:Y:S11]  /*4e00*/  @!P1 R2UR UR5, R3 ;  /* 0x00000000030592ca */ /* 0x000ff600000e0000 */
[----:B------:R-:W-:Y:S02]  /*4e10*/  @!UPT UIADD3 URZ, UPT, UPT, URZ, URZ, URZ ;  /* 0x000000fffffff290 */ /* 0x000fe4000fffe0ff */
[----:B------:R2:W-:Y:S01]  /*4e20*/  @!UP0 UTMALDG.3D [UR8], [UR4], desc[UR18] ;  /* 0x00001208040085b4 */ /* 0x0005e20008011000 */
[----:B------:R2:W-:Y:S01]  /*4e30*/  @!P1 SYNCS.ARRIVE.TRANS64.RED.A0TR RZ, [UR17+0x60], R8 ;  /* 0x00006008ffff99a7 */ /* 0x0005e20008300411 */
[----:B------:R-:W-:Y:S01]  /*4e40*/  SYNCS.ARRIVE.TRANS64.RED.A1T0 RZ, [UR52], RZ ;  /* 0x000000ffffff79a7 */ /* 0x000fe20008100434 */
[----:B------:R-:W-:Y:S05]  /*4e50*/  BRA.U UP2, `(.L_x_84) ;  /* 0xfffffff502747547 */ /* 0x000fea000b83ffff */
[----:B------:R-:W-:Y:S07]  /*4e60*/  MOV R0, UR17 ;  /* 0x0000001100007c02 */ /* 0x000fee0008000f00 */
.L_x_85:
[----:B---3--:R-:W-:-:S04]  /*4e70*/  SHF.L.U32 R2, R11, 0x1f, RZ ;  /* 0x0000001f0b027819 */ /* 0x008fc800000006ff */
[----:B------:R3:W4:Y:S03]  /*4e80*/  SYNCS.PHASECHK.TRANS64.TRYWAIT P0, [R0+URZ+0x68], R2 ;  /* 0x00006802000075a7 */ /* 0x00072600080011ff */
[----:B----4-:R-:W-:Y:S05]  /*4e90*/  @!P0 NANOSLEEP.SYNCS 0x989680 ;  /* 0x009896800000895d */ /* 0x010fea0003900000 */
[----:B------:R-:W4:Y:S02]  /*4ea0*/  @!P0 SYNCS.PHASECHK.TRANS64 P0, [R0+URZ+0x68], R2 ;  /* 0x00006802000085a7 */ /* 0x000f2400080010ff */
[----:B-12-4-:R-:W-:Y:S05]  /*4eb0*/  @P0 EXIT ;  /* 0x000000000000094d */ /* 0x016fea0003800000 */
[----:B------:R-:W-:Y:S05]  /*4ec0*/  BRA `(.L_x_85) ;  /* 0xfffffffc00e87947 */ /* 0x000fea000383ffff */
.L_x_76:
[----:B------:R-:W-:-:S06]  /*4ed0*/  UISETP.GE.AND UP0, UPT, UR18, 0x4, UPT ;  /* 0x000000041200788c */ /* 0x000fcc000bf06270 */
[----:B------:R-:W-:-:S13]  /*4ee0*/  PLOP3.LUT P0, PT, PT, PT, UP0, 0x80, 0x8 ;  /* 0x000000000008781c */ /* 0x000fda0003f0f008 */
[----:B-1----:R-:W-:Y:S05]  /*4ef0*/  @!P0 EXIT ;  /* 0x000000000000894d */ /* 0x002fea0003800000 */
[----:B------:R-:W-:Y:S01]  /*4f00*/  BAR.SYNC.DEFER_BLOCKING 0x6, 0xa0 ;  /* 0x0182800000007b1d */ /* 0x000fe20000010000 */
[C---:B------:R-:W-:Y:S01]  /*4f10*/  IMAD.SHL.U32 R7, R69.reuse, 0x40, RZ ;  /* 0x0000004045077824 */ /* 0x040fe200078e00ff */
[----:B------:R-:W-:Y:S01]  /*4f20*/  CS2R R84, SRZ ;  /* 0x0000000000547805 */ /* 0x000fe2000001ff00 */
[C---:B------:R-:W-:Y:S01]  /*4f30*/  IMAD.SHL.U32 R4, R69.reuse, 0x20, RZ ;  /* 0x0000002045047824 */ /* 0x040fe200078e00ff */
[----:B------:R-:W-:Y:S01]  /*4f40*/  CS2R R82, SRZ ;  /* 0x0000000000527805 */ /* 0x000fe2000001ff00 */
[----:B------:R-:W-:Y:S01]  /*4f50*/  IMAD.SHL.U32 R5, R69, 0x8, RZ ;  /* 0x0000000845057824 */ /* 0x000fe200078e00ff */
[----:B------:R-:W-:Y:S01]  /*4f60*/  UMOV UR44, 0x400 ;  /* 0x00000400002c7882 */ /* 0x000fe20000000000 */
[----:B------:R-:W-:Y:S01]  /*4f70*/  LOP3.LUT R6, R7, 0x180, RZ, 0xc0, !PT ;  /* 0x0000018007067812 */ /* 0x000fe200078ec0ff */
[----:B------:R-:W-:Y:S01]  /*4f80*/  ULEA UR44, UR52, UR44, 0x18 ;  /* 0x0000002c342c7291 */ /* 0x000fe2000f8ec0ff */
[----:B------:R-:W-:Y:S01]  /*4f90*/  LOP3.LUT R4, R4, 0xc00, RZ, 0xc0, !PT ;  /* 0x00000c0004047812 */ /* 0x000fe200078ec0ff */
[----:B------:R-:W1:Y:S01]  /*4fa0*/  LDC.64 R74, c[0x0][0x888] ;  /* 0x00022200ff4a7b82 */ /* 0x000e620000000a00 */
[----:B------:R-:W-:Y:S01]  /*4fb0*/  LOP3.LUT R5, R6, 0x30, R5, 0xf8, !PT ;  /* 0x0000003006057812 */ /* 0x000fe200078ef805 */
[C---:B------:R-:W-:Y:S01]  /*4fc0*/  IMAD.SHL.U32 R6, R69.reuse, 0x2, RZ ;  /* 0x0000000245067824 */ /* 0x040fe200078e00ff */
[--C-:B------:R-:W-:Y:S01]  /*4fd0*/  LOP3.LUT R4, R4, 0x40, R7.reuse, 0xf8, !PT ;  /* 0x0000004004047812 */ /* 0x100fe200078ef807 */
[C---:B------:R-:W-:Y:S01]  /*4fe0*/  IMAD.U32 R37, R69.reuse, 0x10000, RZ ;  /* 0x0001000045257824 */ /* 0x040fe200078e00ff */
[----:B------:R-:W-:Y:S01]  /*4ff0*/  UIADD3 UR4, UPT, UPT, UR44, 0x1200, URZ ;  /* 0x000012002c047890 */ /* 0x000fe2000fffe0ff */
[----:B------:R-:W-:Y:S01]  /*5000*/  IMAD.SHL.U32 R78, R69, 0x10, RZ ;  /* 0x00000010454e7824 */ /* 0x000fe200078e00ff */
[----:B------:R-:W-:Y:S01]  /*5010*/  LOP3.LUT R5, R5, 0x20, R6, 0x78, !PT ;  /* 0x0000002005057812 */ /* 0x000fe200078e7806 */
[----:B------:R-:W2:Y:S01]  /*5020*/  LDC.64 R76, c[0x0][0x890] ;  /* 0x00022400ff4c7b82 */ /* 0x000ea20000000a00 */
[----:B------:R-:W-:Y:S01]  /*5030*/  LOP3.LUT R4, R4, 0x200, R7, 0xf8, !PT ;  /* 0x0000020004047812 */ /* 0x000fe200078ef807 */
[----:B------:R-:W-:Y:S01]  /*5040*/  IMAD.MOV.U32 R36, RZ, RZ, RZ ;  /* 0x000000ffff247224 */ /* 0x000fe200078e00ff */
[----:B------:R-:W-:Y:S01]  /*5050*/  LOP3.LUT R37, R37, 0x600000, RZ, 0xc0, !PT ;  /* 0x0060000025257812 */ /* 0x000fe200078ec0ff */
[----:B------:R-:W-:Y:S01]  /*5060*/  IMAD.U32 R86, RZ, RZ, UR4 ;  /* 0x00000004ff567e24 */ /* 0x000fe2000f8e00ff */
[----:B------:R-:W-:Y:S01]  /*5070*/  LOP3.LUT R79, R4, R5, RZ, 0xfc, !PT ;  /* 0x00000005044f7212 */ /* 0x000fe200078efcff */
[----:B------:R-:W3:Y:S01]  /*5080*/  LDS R0, [UR44+0x130] ;  /* 0x0001302cff007984 */ /* 0x000ee20008000800 */
[----:B------:R-:W-:Y:S01]  /*5090*/  LOP3.LUT R78, R78, 0x20, RZ, 0xc0, !PT ;  /* 0x000000204e4e7812 */ /* 0x000fe200078ec0ff */
[----:B------:R-:W4:Y:S01]  /*50a0*/  LDC.64 R72, c[0x0][0x8b0] ;  /* 0x00022c00ff487b82 */ /* 0x000f220000000a00 */
[----:B------:R-:W1:Y:S01]  /*50b0*/  LDCU UR54, c[0x0][0x370] ;  /* 0x00006e00ff3677ac */ /* 0x000e620008000800 */
[----:B------:R-:W-:Y:S01]  /*50c0*/  VIADD R4, R79, UR44 ;  /* 0x0000002c4f047c36 */ /* 0x000fe20008000000 */
[----:B------:R-:W1:Y:S04]  /*50d0*/  LDCU.64 UR62, c[0x0][0x348] ;  /* 0x00006900ff3e77ac */ /* 0x000e680008000a00 */
[----:B------:R-:W-:Y:S01]  /*50e0*/  IADD3 R78, PT, PT, -R78, 0x200, R4 ;  /* 0x000002004e4e7810 */ /* 0x000fe20007ffe104 */
[----:B------:R-:W1:Y:S01]  /*50f0*/  LDC.64 R70, c[0x0][0x8a8] ;  /* 0x00022a00ff467b82 */ /* 0x000e620000000a00 */
[----:B------:R-:W1:Y:S01]  /*5100*/  LDCU UR43, c[0x0][0xb0c] ;  /* 0x00016180ff2b77ac */ /* 0x000e620008000800 */
[----:B------:R-:W1:Y:S01]  /*5110*/  LDCU UR39, c[0x0][0xb30] ;  /* 0x00016600ff2777ac */ /* 0x000e620008000800 */
[----:B------:R-:W1:Y:S01]  /*5120*/  LDCU.64 UR58, c[0x0][0x888] ;  /* 0x00011100ff3a77ac */ /* 0x000e620008000a00 */
[----:B------:R-:W1:Y:S01]  /*5130*/  LDCU.64 UR40, c[0x0][0xb28] ;  /* 0x00016500ff2877ac */ /* 0x000e620008000a00 */
[----:B------:R-:W1:Y:S01]  /*5140*/  LDCU.128 UR48, c[0x0][0xb10] ;  /* 0x00016200ff3077ac */ /* 0x000e620008000c00 */
[----:B------:R-:W1:Y:S01]  /*5150*/  LDCU UR53, c[0x0][0x374] ;  /* 0x00006e80ff3577ac */ /* 0x000e620008000800 */
[----:B------:R-:W-:Y:S01]  /*5160*/  UIADD3 UR56, UPT, UPT, UR44, 0x200, URZ ;  /* 0x000002002c387890 */ /* 0x000fe2000fffe0ff */
[----:B---3--:R-:W-:-:S11]  /*5170*/  IMAD.IADD R37, R0, 0x1, R37 ;  /* 0x0000000100257824 */ /* 0x008fd600078e0225 */
.L_x_103:
[----:B------:R-:W-:Y:S02]  /*5180*/  LEA R3, R82, UR44, 0x3 ;  /* 0x0000002c52037c11 */ /* 0x000fe4000f8e18ff */
[----:B------:R-:W-:Y:S02]  /*5190*/  SHF.L.U32 R0, R84, 0x1f, RZ ;  /* 0x0000001f54007819 */ /* 0x000fe400000006ff */
[----:B-1----:R-:W-:Y:S02]  /*51a0*/  LEA R4, R82, UR44, 0x4 ;  /* 0x0000002c52047c11 */ /* 0x002fe4000f8e20ff */
[----:B------:R-:W3:Y:S02]  /*51b0*/  SYNCS.PHASECHK.TRANS64.TRYWAIT P0, [R3+URZ+0x80], R0 ;  /* 0x00008000030075a7 */ /* 0x000ee400080011ff */
[----:B--23--:R-:W-:Y:S05]  /*51c0*/  @!P0 BRA `(.L_x_86) ;  /* 0x0000002000f08947 */ /* 0x00cfea0003800000 */
.L_x_139:
[----:B------:R-:W1:Y:S01]  /*51d0*/  LDS.128 R4, [R4+0x110] ;  /* 0x0001100004047984 */ /* 0x000e620000000c00 */
[----:B------:R-:W-:Y:S01]  /*51e0*/  UISETP.GE.AND UP0, UPT, UR42, 0x1, UPT ;  /* 0x000000012a00788c */ /* 0x000fe2000bf06270 */
[----:B------:R-:W-:Y:S01]  /*51f0*/  @!PT LDS RZ, [RZ] ;  /* 0x00000000fffff984 */ /* 0x000fe20000000800 */
[----:B------:R-:W-:Y:S01]  /*5200*/  @!PT LDS RZ, [RZ] ;  /* 0x00000000fffff984 */ /* 0x000fe20000000800 */
[----:B------:R-:W-:Y:S01]  /*5210*/  @!PT LDS RZ, [RZ] ;  /* 0x00000000fffff984 */ /* 0x000fe20000000800 */
[----:B------:R-:W-:Y:S01]  /*5220*/  @!PT LDS RZ, [RZ] ;  /* 0x00000000fffff984 */ /* 0x000fe20000000800 */
[----:B------:R2:W-:Y:S06]  /*5230*/  MEMBAR.ALL.CTA ;  /* 0x0000000000007992 */ /* 0x0005ec0000008000 */
[----:B--2---:R-:W2:Y:S01]  /*5240*/  FENCE.VIEW.ASYNC.S ;  /* 0x00000000000073c6 */ /* 0x004ea20000000000 */
[----:B-1----:R-:W-:Y:S11]  /*5250*/  LOP3.LUT P0, RZ, R6, 0x1, RZ, 0xc0, !PT ;  /* 0x0000000106ff7812 */ /* 0x002ff6000780c0ff */
[----:B------:R-:W-:Y:S02]  /*5260*/  @!UPT UIADD3 URZ, UPT, UPT, URZ, URZ, URZ ;  /* 0x000000fffffff290 */ /* 0x000fe4000fffe0ff */
[----:B--2---:R-:W-:Y:S01]  /*5270*/  VOTEU.ANY UP1, P0 ;  /* 0x0000000000ff7886 */ /* 0x004fe20000020100 */
[----:B------:R-:W-:Y:S01]  /*5280*/  PLOP3.LUT P0, PT, PT, PT, UP1, 0x80, 0x8 ;  /* 0x000000000008781c */ /* 0x000fe20003f0f018 */
[----:B------:R-:W-:Y:S11]  /*5290*/  UP2UR UR47, UPR, URZ, 0x2 ;  /* 0x00000002ff2f7883 */ /* 0x000ff60008000000 */
[----:B------:R-:W-:Y:S01]  /*52a0*/  @!UPT UIADD3 URZ, UPT, UPT, URZ, URZ, URZ ;  /* 0x000000fffffff290 */ /* 0x000fe2000fffe0ff */
[----:B---3--:R-:W-:Y:S02]  /*52b0*/  @P0 SHF.R.U32.HI R0, RZ, 0x10, R5 ;  /* 0x00000010ff000819 */ /* 0x008fe40000011605 */
        /* <DEDUP_REMOVED lines=12> */
[----:B------:R-:W2:Y:S01]  /*5380*/  LDCU UR12, c[0x0][0xb20] ;  /* 0x00016400ff0c77ac */ /* 0x000ea20008000800 */
[----:B------:R-:W-:Y:S02]  /*5390*/  UIMAD.WIDE.U32 UR4, UR53, UR51, URZ ;  /* 0x00000033350472a5 */ /* 0x000fe4000f8e00ff */
[----:B------:R-:W-:Y:S02]  /*53a0*/  UIMAD.WIDE.U32 UR6, UR54, UR48, URZ ;  /* 0x00000030360672a5 */ /* 0x000fe4000f8e00ff */
[----:B------:R-:W-:Y:S02]  /*53b0*/  UISETP.NE.AND UP0, UPT, UR50, 0x1, UPT ;  /* 0x000000013200788c */ /* 0x000fe4000bf05270 */
[----:B------:R-:W-:Y:S02]  /*53c0*/  UIMAD.WIDE.U32 UR8, UR37, UR51, URZ ;  /* 0x00000033250872a5 */ /* 0x000fe4000f8e00ff */
[----:B------:R-:W-:Y:S02]  /*53d0*/  UIMAD.WIDE.U32 UR10, UR38, UR48, URZ ;  /* 0x00000030260a72a5 */ /* 0x000fe4000f8e00ff */
[----:B------:R-:W-:Y:S02]  /*53e0*/  UISETP.NE.AND UP1, UPT, UR43, 0x1, UPT ;  /* 0x000000012b00788c */ /* 0x000fe4000bf25270 */
[----:B------:R-:W-:Y:S01]  /*53f0*/  UISETP.NE.AND UP2, UPT, UR42, 0x1, UPT ;  /* 0x000000012a00788c */ /* 0x000fe2000bf45270 */
[----:B------:R-:W-:Y:S02]  /*5400*/  UMOV UR4, UR5 ;  /* 0x0000000500047c82 */ /* 0x000fe40008000000 */
[----:B--2---:R-:W-:Y:S03]  /*5410*/  USHF.R.U32.HI UR5, URZ, UR12, UR4 ;  /* 0x0000000cff057299 */ /* 0x004fe60008011604 */
[----:B------:R-:W-:Y:S02]  /*5420*/  UMOV UR4, UR7 ;  /* 0x0000000700047c82 */ /* 0x000fe40008000000 */
[----:B------:R-:W-:Y:S02]  /*5430*/  USHF.R.U32.HI UR7, URZ, UR49, UR4 ;  /* 0x00000031ff077299 */ /* 0x000fe40008011604 */
[----:B------:R-:W-:Y:S02]  /*5440*/  USEL UR4, UR53, UR5, !UP0 ;  /* 0x0000000535047287 */ /* 0x000fe4000c000000 */
[----:B------:R-:W-:Y:S01]  /*5450*/  USEL UR7, UR54, UR7, !UP1 ;  /* 0x0000000736077287 */ /* 0x000fe2000c800000 */
[----:B------:R-:W-:Y:S01]  /*5460*/  UMOV UR5, UR9 ;  /* 0x0000000900057c82 */ /* 0x000fe20008000000 */
[----:B------:R-:W-:Y:S02]  /*5470*/  UIMAD.WIDE.U32 UR8, UR4, UR40, URZ ;  /* 0x00000028040872a5 */ /* 0x000fe4000f8e00ff */
[----:B------:R-:W-:Y:S03]  /*5480*/  USHF.R.U32.HI UR6, URZ, UR12, UR5 ;  /* 0x0000000cff067299 */ /* 0x000fe60008011605 */
[----:B------:R-:W-:Y:S01]  /*5490*/  UMOV UR5, UR11 ;  /* 0x0000000b00057c82 */ /* 0x000fe20008000000 */
[----:B------:R-:W-:Y:S02]  /*54a0*/  UIMAD.WIDE.U32 UR10, UR7, UR40, URZ ;  /* 0x00000028070a72a5 */ /* 0x000fe4000f8e00ff */
[----:B------:R-:W-:Y:S02]  /*54b0*/  USHF.R.U32.HI UR12, URZ, UR49, UR5 ;  /* 0x00000031ff0c7299 */ /* 0x000fe40008011605 */
[----:B------:R-:W-:Y:S01]  /*54c0*/  USEL UR6, UR37, UR6, !UP0 ;  /* 0x0000000625067287 */ /* 0x000fe2000c000000 */
[----:B------:R-:W-:Y:S02]  /*54d0*/  UMOV UR5, UR9 ;  /* 0x0000000900057c82 */ /* 0x000fe40008000000 */
[----:B------:R-:W-:Y:S01]  /*54e0*/  UMOV UR10, UR11 ;  /* 0x0000000b000a7c82 */ /* 0x000fe20008000000 */
[----:B------:R-:W-:Y:S02]  /*54f0*/  @UP2 USHF.R.U32.HI UR4, URZ, UR41, UR5 ;  /* 0x00000029ff042299 */ /* 0x000fe40008011605 */
[----:B------:R-:W-:Y:S02]  /*5500*/  @UP2 USHF.R.U32.HI UR7, URZ, UR41, UR10 ;  /* 0x00000029ff072299 */ /* 0x000fe4000801160a */
[----:B------:R-:W-:Y:S02]  /*5510*/  UIMAD UR4, UR42, UR4, URZ ;  /* 0x000000042a0472a4 */ /* 0x000fe4000f8e02ff */
[----:B------:R-:W-:Y:S02]  /*5520*/  UIMAD.WIDE.U32 UR10, UR6, UR40, URZ ;  /* 0x00000028060a72a5 */ /* 0x000fe4000f8e00ff */
[----:B------:R-:W-:Y:S02]  /*5530*/  USEL UR5, UR38, UR12, !UP1 ;  /* 0x0000000c26057287 */ /* 0x000fe4000c800000 */
[----:B------:R-:W-:Y:S02]  /*5540*/  UIMAD UR8, UR42, UR7, URZ ;  /* 0x000000072a0872a4 */ /* 0x000fe4000f8e02ff */
[----:B------:R-:W-:Y:S03]  /*5550*/  UISETP.GE.AND UP0, UPT, UR6, UR4, UPT ;  /* 0x000000040600728c */ /* 0x000fe6000bf06270 */
[----:B------:R-:W-:Y:S01]  /*5560*/  UMOV UR4, UR11 ;  /* 0x0000000b00047c82 */ /* 0x000fe20008000000 */
[----:B------:R-:W-:Y:S02]  /*5570*/  UISETP.GE.OR UP0, UPT, UR5, UR8, UP0 ;  /* 0x000000080500728c */ /* 0x000fe40008706670 */
[----:B------:R-:W-:Y:S02]  /*5580*/  USHF.R.U32.HI UR4, URZ, UR41, UR4 ;  /* 0x00000029ff047299 */ /* 0x000fe40008011604 */
[----:B------:R-:W-:Y:S02]  /*5590*/  UIMAD.WIDE.U32 UR8, UR5, UR40, URZ ;  /* 0x00000028050872a5 */ /* 0x000fe4000f8e00ff */
[----:B------:R-:W-:Y:S02]  /*55a0*/  USEL UR11, UR6, UR4, !UP2 ;  /* 0x00000004060b7287 */ /* 0x000fe4000d000000 */
[----:B------:R-:W-:Y:S02]  /*55b0*/  UIADD3 UR8, UPT, UPT, -UR5, URZ, URZ ;  /* 0x000000ff05087290 */ /* 0x000fe4000fffe1ff */
[----:B------:R-:W-:Y:S01]  /*55c0*/  UIADD3 UR10, UPT, UPT, -UR11, URZ, URZ ;  /* 0x000000ff0b0a7290 */ /* 0x000fe2000fffe1ff */
[----:B------:R-:W-:Y:S01]  /*55d0*/  @!UP0 UMOV UR4, UR9 ;  /* 0x0000000900048c82 */ /* 0x000fe20008000000 */
[----:B------:R-:W-:Y:S02]  /*55e0*/  UIADD3 UR9, UPT, UPT, -UR6, URZ, URZ ;  /* 0x000000ff06097290 */ /* 0x000fe4000fffe1ff */
[----:B------:R-:W-:Y:S02]  /*55f0*/  @!UP0 USHF.R.U32.HI UR4, URZ, UR41, UR4 ;  /* 0x00000029ff048299 */ /* 0x000fe40008011604 */
[----:B------:R-:W-:Y:S02]  /*5600*/  UIMAD UR10, UR42, UR10, UR6 ;  /* 0x0000000a2a0a72a4 */ /* 0x000fe4000f8e0206 */
[----:B------:R-:W-:Y:S04]  /*5610*/  @!UP0 USEL UR4, UR5, UR4, !UP2 ;  /* 0x0000000405048287 */ /* 0x000fe8000d000000 */
[----:B------:R-:W-:Y:S02]  /*5620*/  @!UP0 UIMAD UR10, UR7, UR10, UR4 ;  /* 0x0000000a070a82a4 */ /* 0x000fe4000f8e0204 */
[----:B------:R-:W-:Y:S02]  /*5630*/  @!UP0 UIADD3 UR11, UPT, UPT, UR11, -UR4, URZ ;  /* 0x800000040b0b8290 */ /* 0x000fe4000fffe0ff */
[----:B------:R-:W-:Y:S02]  /*5640*/  UIMAD UR7, UR43, UR8, UR38 ;  /* 0x000000082b0772a4 */ /* 0x000fe4000f8e0226 */
[----:B------:R-:W-:Y:S02]  /*5650*/  @!UP0 UIMAD UR6, UR11, UR42, UR5 ;  /* 0x0000002a0b0682a4 */ /* 0x000fe4000f8e0205 */
[----:B------:R-:W-:Y:S01]  /*5660*/  UIMAD UR4, UR50, UR9, UR37 ;  /* 0x00000009320472a4 */ /* 0x000fe2000f8e0225 */
[----:B------:R-:W-:Y:S02]  /*5670*/  @!UP0 UMOV UR5, UR10 ;  /* 0x0000000a00058c82 */ /* 0x000fe40008000000 */
[----:B------:R-:W-:Y:S02]  /*5680*/  UIMAD UR38, UR5, UR43, UR7 ;  /* 0x0000002b052672a4 */ /* 0x000fe4000f8e0207 */
[----:B------:R-:W-:Y:S11]  /*5690*/  UIMAD UR37, UR6, UR50, UR4 ;  /* 0x00000032062572a4 */ /* 0x000ff6000f8e0204 */
[----:B------:R-:W-:Y:S01]  /*56a0*/  @!UPT UIADD3 URZ, UPT, UPT, URZ, URZ, URZ ;  /* 0x000000fffffff290 */ /* 0x000fe2000fffe0ff */
.L_x_87:
[----:B------:R-:W-:Y:S01]  /*56b0*/  UISETP.NE.AND UP0, UPT, UR39, 0x1, UPT ;  /* 0x000000012700788c */ /* 0x000fe2000bf05270 */
[----:B------:R-:W-:Y:S10]  /*56c0*/  IADD3 R82, PT, PT, R82, 0x1, RZ ;  /* 0x0000000152527810 */ /* 0x000ff40007ffe0ff */
[----:B------:R-:W2:Y:S01]  /*56d0*/  @!UP0 LDCU.128 UR12, c[0x0][0xb10] ;  /* 0x00016200ff0c87ac */ /* 0x000ea20008000c00 */
[----:B------:R-:W3:Y:S01]  /*56e0*/  @!UP0 LDCU UR5, c[0x0][0xb0c] ;  /* 0x00016180ff0587ac */ /* 0x000ee20008000800 */
[----:B------:R-:W4:Y:S01]  /*56f0*/  @!UP0 LDCU UR10, c[0x0][0xb20] ;  /* 0x00016400ff0a87ac */ /* 0x000f220008000800 */
[----:B--2---:R-:W-:Y:S02]  /*5700*/  UIMAD.WIDE.U32 UR8, UR38, UR12, URZ ;  /* 0x0000000c260872a5 */ /* 0x004fe4000f8e00ff */
[----:B------:R-:W-:Y:S02]  /*5710*/  UIMAD.WIDE.U32 UR6, UR37, UR15, URZ ;  /* 0x0000000f250672a5 */ /* 0x000fe4000f8e00ff */
[----:B------:R-:W-:Y:S03]  /*5720*/  @!UP0 UISETP.NE.AND UP1, UPT, UR14, 0x1, UPT ;  /* 0x000000010e00888c */ /* 0x000fe6000bf25270 */
[----:B------:R-:W-:Y:S01]  /*5730*/  @!UP0 UMOV UR4, UR9 ;  /* 0x0000000900048c82 */ /* 0x000fe20008000000 */
[----:B---3--:R-:W-:Y:S02]  /*5740*/  @!UP0 UISETP.NE.AND UP2, UPT, UR5, 0x1, UPT ;  /* 0x000000010500888c */ /* 0x008fe4000bf45270 */
[----:B------:R-:W-:Y:S01]  /*5750*/  @!UP0 USHF.R.U32.HI UR4, URZ, UR13, UR4 ;  /* 0x0000000dff048299 */ /* 0x000fe20008011604 */
[----:B------:R-:W-:Y:S02]  /*5760*/  @!UP0 UMOV UR6, UR7 ;  /* 0x0000000700068c82 */ /* 0x000fe40008000000 */
[----:B----4-:R-:W-:Y:S02]  /*5770*/  @!UP0 USHF.R.U32.HI UR6, URZ, UR10, UR6 ;  /* 0x0000000aff068299 */ /* 0x010fe40008011606 */
[----:B------:R-:W-:Y:S02]  /*5780*/  @!UP0 USEL UR7, UR38, UR4, !UP2 ;  /* 0x0000000426078287 */ /* 0x000fe4000d000000 */
[----:B------:R-:W-:Y:S04]  /*5790*/  @!UP0 USEL UR6, UR37, UR6, !UP1 ;  /* 0x0000000625068287 */ /* 0x000fe8000c800000 */
[----:B------:R-:W-:Y:S02]  /*57a0*/  @!UP0 UIADD3 UR4, UPT, UPT, -UR7, UR6, URZ ;  /* 0x0000000607048290 */ /* 0x000fe4000fffe1ff */
[----:B------:R-:W-:Y:S02]  /*57b0*/  @!UP0 UIADD3 UR6, UPT, UPT, UR7, -UR6, URZ ;  /* 0x8000000607068290 */ /* 0x000fe4000fffe0ff */
[----:B------:R-:W-:Y:S02]  /*57c0*/  @!UP0 UIMAD UR38, UR4, UR5, UR38 ;  /* 0x00000005042682a4 */ /* 0x000fe4000f8e0226 */
[----:B------:R-:W-:Y:S02]  /*57d0*/  @!UP0 UIMAD UR37, UR6, UR14, UR37 ;  /* 0x0000000e062582a4 */ /* 0x000fe4000f8e0225 */
[----:B------:R-:W-:Y:S09]  /*57e0*/  ULOP3.LUT UP0, URZ, UR56, 0x1b0, URZ, 0xc0, !UPT ;  /* 0x000001b038ff7892 */ /* 0x000ff2000f80c0ff */
[----:B------:R-:W-:Y:S05]  /*57f0*/  BRA.U !UP0, `(.L_x_88) ;  /* 0x0000000108407547 */ /* 0x000fea000b800000 */
[----:B------:R-:W2:Y:S01]  /*5800*/  LDCU.64 UR8, c[0x4][0x80] ;  /* 0x01001000ff0877ac */ /* 0x000ea20008000a00 */
[----:B------:R-:W-:Y:S01]  /*5810*/  MOV R3, 0x0 ;  /* 0x0000000000037802 */ /* 0x000fe20000000f00 */
[----:B------:R-:W-:Y:S02]  /*5820*/  HFMA2 R12, -RZ, RZ, 0, 5.9604644775390625e-08 ;  /* 0x00000001ff0c7431 */ /* 0x000fe400000001ff */
[----:B------:R-:W-:Y:S02]  /*5830*/  IMAD.MOV.U32 R8, RZ, RZ, 0x70 ;  /* 0x00000070ff087424 */ /* 0x000fe400078e00ff */
[----:B------:R-:W-:Y:S01]  /*5840*/  IMAD.MOV.U32 R13, RZ, RZ, RZ ;  /* 0x000000ffff0d7224 */ /* 0x000fe200078e00ff */
[----:B------:R-:W3:Y:S01]  /*5850*/  LDCU.64 UR6, c[0x4][0x88] ;  /* 0x01001100ff0677ac */ /* 0x000ee20008000a00 */
[----:B------:R-:W4:Y:S01]  /*5860*/  LDC.64 R2, c[0x4][R3] ;  /* 0x0100000003027b82 */ /* 0x000f220000000a00 */
[----:B------:R-:W1:Y:S01]  /*5870*/  LDCU.64 UR4, c[0x4][0x8] ;  /* 0x01000100ff0477ac */ /* 0x000e620008000a00 */
[----:B--2---:R-:W-:Y:S01]  /*5880*/  MOV R5, UR9 ;  /* 0x0000000900057c02 */ /* 0x004fe20008000f00 */
[----:B------:R-:W-:Y:S01]  /*5890*/  IMAD.U32 R4, RZ, RZ, UR8 ;  /* 0x00000008ff047e24 */ /* 0x000fe2000f8e00ff */
[----:B---3--:R-:W-:Y:S01]  /*58a0*/  MOV R7, UR7 ;  /* 0x0000000700077c02 */ /* 0x008fe20008000f00 */
[----:B------:R-:W-:Y:S01]  /*58b0*/  IMAD.U32 R6, RZ, RZ, UR6 ;  /* 0x00000006ff067e24 */ /* 0x000fe2000f8e00ff */
[----:B-1----:R-:W-:Y:S01]  /*58c0*/  MOV R11, UR5 ;  /* 0x00000005000b7c02 */ /* 0x002fe20008000f00 */
[----:B------:R-:W-:Y:S02]  /*58d0*/  IMAD.U32 R10, RZ, RZ, UR4 ;  /* 0x00000004ff0a7e24 */ /* 0x000fe4000f8e00ff */
[----:B------:R-:W-:Y:S07]  /*58e0*/  LEPC R20, `(.L_x_88) ;  /* 0x000000001014794e */ /* 0x000fee0000000000 */
[----:B----45:R-:W-:Y:S05]  /*58f0*/  CALL.ABS.NOINC R2 ;  /* 0x0000000002007343 */ /* 0x030fea0003c00000 */
.L_x_88:
[----:B------:R-:W-:Y:S01]  /*5900*/  LOP3.LUT P0, RZ, R86, 0x1b0, RZ, 0xc0, !PT ;  /* 0x000001b056ff7812 */ /* 0x000fe2000780c0ff */
[----:B------:R-:W-:Y:S11]  /*5910*/  BSSY.RECONVERGENT B6, `(.L_x_89) ;  /* 0x0000013000067945 */ /* 0x000ff60003800200 */
[----:B------:R-:W-:Y:S01]  /*5920*/  @!UPT UIADD3 URZ, UPT, UPT, URZ, URZ, URZ ;  /* 0x000000fffffff290 */ /* 0x000fe2000fffe0ff */
[----:B------:R-:W-:Y:S05]  /*5930*/  @!P0 BRA `(.L_x_90) ;  /* 0x0000000000408947 */ /* 0x000fea0003800000 */
        /* <DEDUP_REMOVED lines=16> */
.L_x_90:
[----:B------:R-:W-:Y:S05]  /*5a40*/  BSYNC.RECONVERGENT B6 ;  /* 0x0000000000067941 */ /* 0x000fea0003800200 */
.L_x_89:
[----:B------:R-:W-:Y:S01]  /*5a50*/  ISETP.NE.U32.AND P3, PT, R76, RZ, PT ;  /* 0x000000ff4c00720c */ /* 0x000fe20003f65070 */
[----:B------:R-:W-:Y:S01]  /*5a60*/  UISETP.NE.AND UP1, UPT, UR61, URZ, UPT ;  /* 0x000000ff3d00728c */ /* 0x000fe2000bf25270 */
[----:B------:R-:W-:Y:S02]  /*5a70*/  ISETP.NE.U32.AND P4, PT, R72, RZ, PT ;  /* 0x000000ff4800720c */ /* 0x000fe40003f85070 */
[----:B------:R-:W-:Y:S02]  /*5a80*/  ISETP.NE.AND.EX P3, PT, R77, RZ, PT, P3 ;  /* 0x000000ff4d00720c */ /* 0x000fe40003f65330 */
[----:B------:R-:W-:Y:S02]  /*5a90*/  PLOP3.LUT P1, PT, PT, PT, PT, 0x8, 0x80 ;  /* 0x000000000080781c */ /* 0x000fe40003f2e170 */
[----:B------:R-:W-:Y:S02]  /*5aa0*/  PLOP3.LUT P0, PT, PT, PT, UP1, 0x80, 0x8 ;  /* 0x000000000008781c */ /* 0x000fe40003f0f018 */
[----:B------:R-:W-:Y:S02]  /*5ab0*/  ISETP.NE.AND.EX P4, PT, R73, RZ, PT, P4 ;  /* 0x000000ff4900720c */ /* 0x000fe40003f85340 */
[----:B------:R-:W2:Y:S09]  /*5ac0*/  @UP1 LDCU.64 UR4, c[0x0][0x888] ;  /* 0x00011100ff0417ac */ /* 0x000eb20008000a00 */
[----:B------:R-:W-:Y:S01]  /*5ad0*/  @P0 PLOP3.LUT P1, PT, P3, PT, PT, 0x80, 0x8 ;  /* 0x000000000008081c */ /* 0x000fe20001f2f070 */
[----:B--2---:R-:W-:Y:S04]  /*5ae0*/  @UP1 UISETP.NE.U32.AND UP0, UPT, UR4, URZ, UPT ;  /* 0x000000ff0400128c */ /* 0x004fe8000bf05070 */
[----:B------:R-:W-:Y:S04]  /*5af0*/  @UP1 UISETP.NE.AND.EX UP0, UPT, UR5, URZ, UPT, UP0 ;  /* 0x000000ff0500128c */ /* 0x000fe8000bf05300 */
[----:B------:R-:W-:Y:S01]  /*5b00*/  @UP1 USEL UR4, URZ, 0xffffffff, UP0 ;  /* 0xffffffffff041887 */ /* 0x000fe20008000000 */
[----:B------:R-:W-:Y:S11]  /*5b10*/  @!P3 BRA `(.L_x_91) ;  /* 0x000000000030b947 */ /* 0x000ff60003800000 */
[----:B------:R-:W-:Y:S01]  /*5b20*/  ISETP.NE.U32.AND P2, PT, R74, RZ, PT ;  /* 0x000000ff4a00720c */ /* 0x000fe20003f45070 */
[----:B------:R-:W2:Y:S01]  /*5b30*/  LDCU.64 UR6, c[0x0][0x358] ;  /* 0x00006b00ff0677ac */ /* 0x000ea20008000a00 */
[----:B------:R-:W-:Y:S02]  /*5b40*/  IMAD.MOV.U32 R80, RZ, RZ, 0x1 ;  /* 0x00000001ff507424 */ /* 0x000fe400078e00ff */
[----:B------:R-:W-:Y:S11]  /*5b50*/  ISETP.NE.AND.EX P2, PT, R75, RZ, PT, P2 ;  /* 0x000000ff4b00720c */ /* 0x000ff60003f45320 */
[----:B------:R-:W-:Y:S02]  /*5b60*/  @!UPT UIADD3 URZ, UPT, UPT, URZ, URZ, URZ ;  /* 0x000000fffffff290 */ /* 0x000fe4000fffe0ff */
[----:B------:R-:W3:Y:S01]  /*5b70*/  @P2 LDC.64 R2, c[0x0][0x888] ;  /* 0x00022200ff022b82 */ /* 0x000ee20000000a00 */
[----:B-1----:R-:W-:Y:S04]  /*5b80*/  @P2 IMAD R0, R76, UR36, RZ ;  /* 0x000000244c002c24 */ /* 0x002fe8000f8e02ff */
[----:B---3--:R-:W-:Y:S04]  /*5b90*/  @P2 IMAD.WIDE R2, R0, 0x4, R2 ;  /* 0x0000000400022825 */ /* 0x008fe800078e0202 */
[----:B------:R-:W-:Y:S01]  /*5ba0*/  HFMA2 R0, -RZ, RZ, 0, 5.9604644775390625e-08 ;  /* 0x00000001ff007431 */ /* 0x000fe200000001ff */
[----:B--2--5:R2:W5:Y:S04]  /*5bb0*/  @P2 LDG.E R39, desc[UR6][R2.64] ;  /* 0x0000000602272981 */ /* 0x024568000c1e1900 */
[----:B------:R-:W-:Y:S01]  /*5bc0*/  @!P2 PRMT R80, R0, 0x7610, R80 ;  /* 0x000076100050a816 */ /* 0x000fe20000000050 */
[----:B--2---:R-:W3:Y:S06]  /*5bd0*/  @!P2 LDC R39, c[0x0][0x880] ;  /* 0x00022000ff27ab82 */ /* 0x004eec0000000800 */
.L_x_91:
[----:B------:R-:W-:Y:S05]  /*5be0*/  @!P4 BRA `(.L_x_92) ;  /* 0x000000000024c947 */ /* 0x000fea0003800000 */
[----:B------:R-:W-:Y:S01]  /*5bf0*/  ISETP.NE.U32.AND P2, PT, R70, RZ, PT ;  /* 0x000000ff4600720c */ /* 0x000fe20003f45070 */
[----:B------:R-:W2:Y:S03]  /*5c00*/  LDCU.64 UR6, c[0x0][0x358] ;  /* 0x00006b00ff0677ac */ /* 0x000ea60008000a00 */
[----:B------:R-:W-:Y:S11]  /*5c10*/  ISETP.NE.AND.EX P2, PT, R71, RZ, PT, P2 ;  /* 0x000000ff4700720c */ /* 0x000ff60003f45320 */
[----:B------:R-:W-:Y:S02]  /*5c20*/  @!UPT UIADD3 URZ, UPT, UPT, URZ, URZ, URZ ;  /* 0x000000fffffff290 */ /* 0x000fe4000fffe0ff */
[----:B------:R-:W4:Y:S01]  /*5c30*/  @P2 LDC.64 R2, c[0x0][0x8a8] ;  /* 0x00022a00ff022b82 */ /* 0x000f220000000a00 */
[----:B-1----:R-:W-:Y:S04]  /*5c40*/  @P2 IMAD R0, R72, UR36, RZ ;  /* 0x0000002448002c24 */ /* 0x002fe8000f8e02ff */
[----:B----4-:R-:W-:Y:S05]  /*5c50*/  @P2 IMAD.WIDE R2, R0, 0x4, R2 ;  /* 0x0000000400022825 */ /* 0x010fea00078e0202 */
[----:B--2--5:R2:W5:Y:S02]  /*5c60*/  @P2 LDG.E R38, desc[UR6][R2.64] ;  /* 0x0000000602262981 */ /* 0x024564000c1e1900 */
[----:B--2---:R-:W4:Y:S02]  /*5c70*/  @!P2 LDC R38, c[0x0][0x8a0] ;  /* 0x00022800ff26ab82 */ /* 0x004f240000000800 */
.L_x_92:
[----:B---3-5:R-:W-:Y:S01]  /*5c80*/  @P0 ISETP.NE.AND P4, PT, R39, RZ, PT ;  /* 0x000000ff2700020c */ /* 0x028fe20003f85270 */
[----:B-1----:R-:W-:Y:S01]  /*5c90*/  IMAD.U32 R0, RZ, RZ, UR4 ;  /* 0x00000004ff007e24 */ /* 0x002fe2000f8e00ff */
[----:B------:R-:W-:Y:S01]  /*5ca0*/  @P0 LOP3.LUT P2, RZ, R80, 0xff, RZ, 0xc0, !PT ;  /* 0x000000ff50ff0812 */ /* 0x000fe2000784c0ff */
[----:B------:R-:W-:Y:S01]  /*5cb0*/  BSSY B1, `(.L_x_93) ;  /* 0x0000039000017945 */ /* 0x000fe20003800000 */
[----:B------:R-:W-:Y:S02]  /*5cc0*/  @P0 SEL R2, RZ, 0xffffffff, P4 ;  /* 0xffffffffff020807 */ /* 0x000fe40002000000 */
[----:B------:R-:W-:Y:S02]  /*5cd0*/  CS2R R46, SRZ ;  /* 0x00000000002e7805 */ /* 0x000fe4000001ff00 */
[----:B------:R-:W-:Y:S02]  /*5ce0*/  LEA R16, R36, UR44, 0x3 ;  /* 0x0000002c24107c11 */ /* 0x000fe4000f8e18ff */
[----:B------:R-:W-:Y:S02]  /*5cf0*/  CS2R R44, SRZ ;  /* 0x00000000002c7805 */ /* 0x000fe4000001ff00 */
[----:B------:R-:W-:Y:S02]  /*5d00*/  @P1 SEL R2, R0, R2, !P2 ;  /* 0x0000000200021207 */ /* 0x000fe40005000000 */
[----:B------:R-:W-:Y:S02]  /*5d10*/  CS2R R42, SRZ ;  /* 0x00000000002a7805 */ /* 0x000fe4000001ff00 */
[----:B------:R-:W-:Y:S02]  /*5d20*/  SHF.L.U32 R3, R85, 0x1f, RZ ;  /* 0x0000001f55037819 */ /* 0x000fe400000006ff */
[----:B------:R-:W-:Y:S02]  /*5d30*/  CS2R R40, SRZ ;  /* 0x0000000000287805 */ /* 0x000fe4000001ff00 */
[----:B------:R-:W-:Y:S02]  /*5d40*/  @P0 LOP3.LUT R2, R2, 0x1, RZ, 0xc0, !PT ;  /* 0x0000000102020812 */ /* 0x000fe400078ec0ff */
[----:B------:R-:W-:Y:S02]  /*5d50*/  PLOP3.LUT P5, PT, PT, PT, PT, 0x8, 0x80 ;  /* 0x000000000080781c */ /* 0x000fe40003fae170 */
[----:B------:R-:W-:Y:S02]  /*5d60*/  ISETP.NE.U32.OR P1, PT, R2, 0x1, !P0 ;  /* 0x000000010200780c */ /* 0x000fe40004725470 */
[----:B------:R-:W-:Y:S11]  /*5d70*/  LEA.HI R2, R36, R36, RZ, 0x1 ;  /* 0x0000002424027211 */ /* 0x000ff600078f08ff */
[----:B------:R-:W-:Y:S04]  /*5d80*/  @P1 SHF.L.U32 R0, R83, 0x1f, RZ ;  /* 0x0000001f53001819 */ /* 0x000fe800000006ff */
[----:B------:R1:W2:Y:S01]  /*5d90*/  @P1 SYNCS.PHASECHK.TRANS64.TRYWAIT P0, [UR44+0x60], R0 ;  /* 0x00006000ff0015a7 */ /* 0x0002a2000800112c */
[----:B------:R3:W3:Y:S01]  /*5da0*/  SYNCS.PHASECHK.TRANS64.TRYWAIT P4, [R16+URZ+0xa0], R3 ;  /* 0x0000a003100075a7 */ /* 0x0006e200080811ff */
[C---:B-1----:R-:W-:Y:S01]  /*5db0*/  IMAD.SHL.U32 R0, R2.reuse, 0x20, RZ ;  /* 0x0000002002007824 */ /* 0x042fe200078e00ff */
[----:B------:R-:W-:Y:S04]  /*5dc0*/  LOP3.LUT R2, R2, 0xffe, RZ, 0xc0, !PT ;  /* 0x00000ffe02027812 */ /* 0x000fe800078ec0ff */
[----:B------:R-:W-:Y:S01]  /*5dd0*/  LOP3.LUT R0, R0, 0xffffffc0, RZ, 0xc0, !PT ;  /* 0xffffffc000007812 */ /* 0x000fe200078ec0ff */
[----:B------:R-:W-:Y:S04]  /*5de0*/  IMAD.IADD R2, R36, 0x1, -R2 ;  /* 0x0000000124027824 */ /* 0x000fe800078e0a02 */
[----:B------:R-:W-:Y:S04]  /*5df0*/  IMAD.IADD R0, R37, 0x1, R0 ;  /* 0x0000000125007824 */ /* 0x000fe800078e0200 */
[----:B------:R-:W-:Y:S01]  /*5e00*/  IMAD R2, R2, 0x100000, R0 ;  /* 0x0010000002027824 */ /* 0x000fe200078e0200 */
[----:B--2---:R-:W-:Y:S01]  /*5e10*/  @P1 PLOP3.LUT P5, PT, P0, PT, PT, 0x8, 0x80 ;  /* 0x000000000080181c */ /* 0x004fe200007ae170 */
[----:B------:R-:W-:Y:S01]  /*5e20*/  @!UPT UIADD3 URZ, UPT, UPT, URZ, URZ, URZ ;  /* 0x000000fffffff290 */ /* 0x000fe2000fffe0ff */
[----:B---3--:R-:W-:Y:S11]  /*5e30*/  @!P1 BRA `(.L_x_94) ;  /* 0x0000000000809947 */ /* 0x008ff60003800000 */
[----:B------:R-:W-:Y:S01]  /*5e40*/  ISETP.NE.U32.AND P0, PT, RZ, UR58, PT ;  /* 0x0000003aff007c0c */ /* 0x000fe2000bf05070 */
[----:B------:R-:W-:Y:S01]  /*5e50*/  BSSY B0, `(.L_x_95) ;  /* 0x0000012000007945 */ /* 0x000fe20003800000 */
[----:B------:R-:W-:Y:S02]  /*5e60*/  ISETP.NE.AND P2, PT, R39, RZ, PT ;  /* 0x000000ff2700720c */ /* 0x000fe40003f45270 */
[----:B------:R-:W-:Y:S02]  /*5e70*/  CS2R R42, SRZ ;  /* 0x00000000002a7805 */ /* 0x000fe4000001ff00 */
[----:B------:R-:W-:Y:S02]  /*5e80*/  ISETP.NE.AND.EX P0, PT, RZ, UR59, PT, P0 ;  /* 0x0000003bff007c0c */ /* 0x000fe4000bf05300 */
[----:B------:R-:W-:Y:S02]  /*5e90*/  CS2R R40, SRZ ;  /* 0x0000000000287805 */ /* 0x000fe4000001ff00 */
[----:B------:R-:W-:Y:S02]  /*5ea0*/  LOP3.LUT P1, RZ, R80, 0xff, RZ, 0xc0, !PT ;  /* 0x000000ff50ff7812 */ /* 0x000fe4000782c0ff */
[----:B------:R-:W-:Y:S02]  /*5eb0*/  CS2R R46, SRZ ;  /* 0x00000000002e7805 */ /* 0x000fe4000001ff00 */
[----:B------:R-:W-:Y:S02]  /*5ec0*/  SEL R0, RZ, 0xffffffff, P2 ;  /* 0xffffffffff007807 */ /* 0x000fe40001000000 */
[----:B------:R-:W-:Y:S02]  /*5ed0*/  CS2R R44, SRZ ;  /* 0x00000000002c7805 */ /* 0x000fe4000001ff00 */
[----:B------:R-:W-:Y:S04]  /*5ee0*/  SEL R4, RZ, 0xffffffff, P0 ;  /* 0xffffffffff047807 */ /* 0x000fe80000000000 */
[----:B------:R-:W-:Y:S04]  /*5ef0*/  @P3 SEL R0, R4, R0, !P1 ;  /* 0x0000000004003207 */ /* 0x000fe80004800000 */
[----:B------:R-:W-:Y:S04]  /*5f00*/  LOP3.LUT R0, R0, 0x1, RZ, 0xc0, !PT ;  /* 0x0000000100007812 */ /* 0x000fe800078ec0ff */
[----:B------:R-:W-:Y:S01]  /*5f10*/  ISETP.NE.U32.AND P0, PT, R0, 0x1, PT ;  /* 0x000000010000780c */ /* 0x000fe20003f05070 */
[----:B------:R-:W-:Y:S01]  /*5f20*/  @!UPT UIADD3 URZ, UPT, UPT, URZ, URZ, URZ ;  /* 0x000000fffffff290 */ /* 0x000fe2000fffe0ff */
[----:B------:R-:W-:Y:S11]  /*5f30*/  @!P5 BRA `(.L_x_96) ;  /* 0x00000000000cd947 */ /* 0x000ff60003800000 */
[----:B------:R-:W-:Y:S04]  /*5f40*/  SHF.L.U32 R4, R83, 0x1f, RZ ;  /* 0x0000001f53047819 */ /* 0x000fe800000006ff */
[----:B------:R-:W1:Y:S02]  /*5f50*/  SYNCS.PHASECHK.TRANS64.TRYWAIT P1, [UR44+0x60], R4 ;  /* 0x00006004ff0075a7 */ /* 0x000e64000802112c */
[----:B-1----:R-:W-:Y:S05]  /*5f60*/  @!P1 BRA `(.L_x_97) ;  /* 0x00000014009c9947 */ /* 0x002fea0003800000 */
.L_x_96:
[----:B------:R-:W-:Y:S05]  /*5f70*/  BSYNC B0 ;  /* 0x0000000000007941 */ /* 0x000fea0003800000 */
.L_x_95:
[----:B------:R2:W3:Y:S01]  /*5f80*/  @P0 LDS.128 R40, [R79+UR44+0x200] ;  /* 0x0002002c4f280984 */ /* 0x0004e20008000c00 */
[----:B------:R-:W-:Y:S01]  /*5f90*/  UIADD3 UR4, UPT, UPT, UR44, 0x68, URZ ;  /* 0x000000682c047890 */ /* 0x000fe2000fffe0ff */
[----:B------:R-:W-:Y:S02]  /*5fa0*/  LOP3.LUT R83, R83, 0x1, RZ, 0x3c, !PT ;  /* 0x0000000153537812 */ /* 0x000fe400078e3cff */
[----:B------:R2:W1:Y:S01]  /*5fb0*/  @P0 LDS.128 R44, [R78+0x10] ;  /* 0x000010004e2c0984 */ /* 0x0004620000000c00 */
[----:B------:R-:W-:Y:S01]  /*5fc0*/  UPRMT UR4, UR52, 0x654, UR4 ;  /* 0x0000065434047896 */ /* 0x000fe20008000004 */
[----:B------:R-:W-:Y:S01]  /*5fd0*/  @!PT LDS RZ, [RZ] ;  /* 0x00000000fffff984 */ /* 0x000fe20000000800 */
[----:B------:R-:W-:Y:S01]  /*5fe0*/  @!PT LDS RZ, [RZ] ;  /* 0x00000000fffff984 */ /* 0x000fe20000000800 */
[----:B------:R-:W-:Y:S01]  /*5ff0*/  @!PT LDS RZ, [RZ] ;  /* 0x00000000fffff984 */ /* 0x000fe20000000800 */
[----:B------:R-:W-:Y:S01]  /*6000*/  @!PT LDS RZ, [RZ] ;  /* 0x00000000fffff984 */ /* 0x000fe20000000800 */
[----:B------:R5:W-:Y:S06]  /*6010*/  MEMBAR.ALL.CTA ;  /* 0x0000000000007992 */ /* 0x000bec0000008000 */
[----:B-----5:R-:W5:Y:S02]  /*6020*/  FENCE.VIEW.ASYNC.S ;  /* 0x00000000000073c6 */ /* 0x020f640000000000 */
[----:B-----5:R-:W-:Y:S03]  /*6030*/  SYNCS.ARRIVE.TRANS64.RED.A1T0 RZ, [UR4], RZ ;  /* 0x000000ffffff79a7 */ /* 0x020fe60008100404 */
.L_x_94:
[----:B------:R-:W-:Y:S05]  /*6040*/  BSYNC B1 ;  /* 0x0000000000017941 */ /* 0x000fea0003800000 */
.L_x_93:
[----:B-1----:R-:W-:Y:S04]  /*6050*/  SHF.R.U32.HI R0, RZ, 0x15, R2 ;  /* 0x00000015ff007819 */ /* 0x002fe80000011602 */
[----:B------:R-:W-:Y:S01]  /*6060*/  LOP3.LUT P0, RZ, R0, 0x3, R81, 0x48, !PT ;  /* 0x0000000300ff7812 */ /* 0x000fe20007804851 */
[----:B------:R-:W-:Y:S01]  /*6070*/  @!UPT UIADD3 URZ, UPT, UPT, URZ, URZ, URZ ;  /* 0x000000fffffff290 */ /* 0x000fe2000fffe0ff */
[----:B------:R-:W-:Y:S11]  /*6080*/  @P4 BRA `(.L_x_98) ;  /* 0x0000000000084947 */ /* 0x000ff60003800000 */
[----:B------:R-:W1:Y:S02]  /*6090*/  SYNCS.PHASECHK.TRANS64.TRYWAIT P1, [R16+URZ+0xa0], R3 ;  /* 0x0000a003100075a7 */ /* 0x000e6400080211ff */
[----:B-1----:R-:W-:Y:S05]  /*60a0*/  @!P1 BRA `(.L_x_99) ;  /* 0x0000001400649947 */ /* 0x002fea0003800000 */
.L_x_98:
[----:B------:R-:W-:Y:S05]  /*60b0*/  @!P0 BRA `(.L_x_100) ;  /* 0x0000000000408947 */ /* 0x000fea0003800000 */
[----:B------:R-:W1:Y:S01]  /*60c0*/  LDCU.64 UR8, c[0x4][0x70] ;  /* 0x01000e00ff0877ac */ /* 0x000e620008000a00 */
[----:B------:R-:W-:Y:S01]  /*60d0*/  MOV R15, 0x0 ;  /* 0x00000000000f7802 */ /* 0x000fe20000000f00 */
[----:B------:R-:W-:Y:S02]  /*60e0*/  HFMA2 R12, -RZ, RZ, 0, 5.9604644775390625e-08 ;  /* 0x00000001ff0c7431 */ /* 0x000fe400000001ff */
[----:B------:R-:W-:Y:S02]  /*60f0*/  IMAD.MOV.U32 R8, RZ, RZ, 0x192 ;  /* 0x00000192ff087424 */ /* 0x000fe400078e00ff */
[----:B------:R-:W-:Y:S01]  /*6100*/  IMAD.MOV.U32 R13, RZ, RZ, RZ ;  /* 0x000000ffff0d7224 */ /* 0x000fe200078e00ff */
[----:B------:R-:W5:Y:S01]  /*6110*/  LDCU.64 UR6, c[0x4][0x78] ;  /* 0x01000f00ff0677ac */ /* 0x000f620008000a00 */
[----:B------:R-:W2:Y:S01]  /*6120*/  LDC.64 R14, c[0x4][R15] ;  /* 0x010000000f0e7b82 */ /* 0x000ea20000000a00 */
[----:B------:R-:W3:Y:S01]  /*6130*/  LDCU.64 UR4, c[0x4][0x10] ;  /* 0x01000200ff0477ac */ /* 0x000ee20008000a00 */
[----:B-1----:R-:W-:Y:S01]  /*6140*/  MOV R5, UR9 ;  /* 0x0000000900057c02 */ /* 0x002fe20008000f00 */
[----:B------:R-:W-:Y:S01]  /*6150*/  IMAD.U32 R4, RZ, RZ, UR8 ;  /* 0x00000008ff047e24 */ /* 0x000fe2000f8e00ff */
[----:B-----5:R-:W-:Y:S01]  /*6160*/  MOV R7, UR7 ;  /* 0x0000000700077c02 */ /* 0x020fe20008000f00 */
[----:B------:R-:W-:Y:S01]  /*6170*/  IMAD.U32 R6, RZ, RZ, UR6 ;  /* 0x00000006ff067e24 */ /* 0x000fe2000f8e00ff */
[----:B---3--:R-:W-:Y:S01]  /*6180*/  MOV R11, UR5 ;  /* 0x00000005000b7c02 */ /* 0x008fe20008000f00 */
[----:B------:R-:W-:Y:S02]  /*6190*/  IMAD.U32 R10, RZ, RZ, UR4 ;  /* 0x00000004ff0a7e24 */ /* 0x000fe4000f8e00ff */
[----:B------:R-:W-:Y:S07]  /*61a0*/  LEPC R20, `(.L_x_100) ;  /* 0x000000001014794e */ /* 0x000fee0000000000 */
[----:B--2-4-:R-:W-:Y:S05]  /*61b0*/  CALL.ABS.NOINC R14 ;  /* 0x000000000e007343 */ /* 0x014fea0003c00000 */
.L_x_100:
[----:B------:R-:W-:Y:S01]  /*61c0*/  LOP3.LUT P0, RZ, R69, 0x60, RZ, 0xc0, !PT ;  /* 0x0000006045ff7812 */ /* 0x000fe2000780c0ff */
[----:B------:R-:W-:Y:S05]  /*61d0*/  WARPSYNC.ALL ;  /* 0x0000000000007948 */ /* 0x000fea0003800000 */
[----:B---3--:R-:W-:Y:S01]  /*61e0*/  IMAD.SHL.U32 R66, R41, 0x100, RZ ;  /* 0x0000010029427824 */ /* 0x008fe200078e00ff */
[----:B------:R-:W-:Y:S01]  /*61f0*/  R2UR UR4, R2 ;  /* 0x00000000020472ca */ /* 0x000fe200000e0000 */
[----:B------:R-:W-:Y:S01]  /*6200*/  IMAD.SHL.U32 R60, R43, 0x100, RZ ;  /* 0x000001002b3c7824 */ /* 0x000fe200078e00ff */
[----:B------:R-:W-:Y:S01]  /*6210*/  R2UR UR5, R16 ;  /* 0x00000000100572ca */ /* 0x000fe200000e0000 */
[----:B------:R-:W-:Y:S01]  /*6220*/  IMAD.SHL.U32 R48, R47, 0x100, RZ ;  /* 0x000001002f307824 */ /* 0x000fe200078e00ff */
[C---:B------:R-:W-:Y:S01]  /*6230*/  SHF.L.U32 R2, R40.reuse, 0x10, RZ ;  /* 0x0000001028027819 */ /* 0x040fe200000006ff */
[----:B------:R-:W-:Y:S01]  /*6240*/  IMAD.SHL.U32 R54, R45, 0x100, RZ ;  /* 0x000001002d367824 */ /* 0x000fe200078e00ff */
[C---:B------:R-:W-:Y:S01]  /*6250*/  PRMT R0, R40.reuse, 0x8880, RZ ;  /* 0x0000888028007816 */ /* 0x040fe200000000ff */
[----:B------:R-:W-:Y:S01]  /*6260*/  BSSY.RECONVERGENT B0, `(.L_x_101) ;  /* 0x000009f000007945 */ /* 0x000fe20003800200 */
[----:B------:R-:W-:Y:S02]  /*6270*/  SHF.L.U32 R3, R40, 0x8, RZ ;  /* 0x0000000828037819 */ /* 0x000fe400000006ff */
[----:B------:R-:W-:Y:S02]  /*6280*/  SHF.R.S32.HI R2, RZ, 0x18, R2 ;  /* 0x00000018ff027819 */ /* 0x000fe40000011402 */
[----:B------:R-:W-:Y:S01]  /*6290*/  PRMT R68, R41, 0x8880, RZ ;  /* 0x0000888029447816 */ /* 0x000fe200000000ff */
[----:B------:R-:W-:Y:S01]  /*62a0*/  LDTM.16dp32bit_t0_t15.x32 R4, tmem[UR4] ;  /* 0x00000004000479ee */ /* 0x000fe20008a80000 */
[----:B------:R-:W1:Y:S01]  /*62b0*/  LDTM.16dp32bit_t16_t31.x32 R4, tmem[UR4+0x20] ;  /* 0x00002004000479ee */ /* 0x000e620008aa0000 */
[----:B------:R-:W-:Y:S01]  /*62c0*/  NOP ;  /* 0x0000000000007918 */ /* 0x000fe20000000000 */
[----:B------:R-:W-:Y:S01]  /*62d0*/  UIADD3 UR4, UPT, UPT, UR5, 0xc0, URZ ;  /* 0x000000c005047890 */ /* 0x000fe2000fffe0ff */
[----:B------:R-:W-:Y:S02]  /*62e0*/  SHF.R.S32.HI R40, RZ, 0x18, R40 ;  /* 0x00000018ff287819 */ /* 0x000fe40000011428 */
[C---:B------:R-:W-:Y:S01]  /*62f0*/  PRMT R65, R42.reuse, 0x8880, RZ ;  /* 0x000088802a417816 */ /* 0x040fe200000000ff */
[----:B------:R-:W-:Y:S01]  /*6300*/  UPRMT UR4, UR52, 0x654, UR4 ;  /* 0x0000065434047896 */ /* 0x000fe20008000004 */
[C---:B------:R-:W-:Y:S02]  /*6310*/  SHF.L.U32 R64, R42.reuse, 0x10, RZ ;  /* 0x000000102a407819 */ /* 0x040fe400000006ff */
[----:B------:R-:W-:Y:S02]  /*6320*/  SHF.L.U32 R63, R42, 0x8, RZ ;  /* 0x000000082a3f7819 */ /* 0x000fe400000006ff */
[----:B------:R-:W-:Y:S02]  /*6330*/  SHF.R.S32.HI R42, RZ, 0x18, R42 ;  /* 0x00000018ff2a7819 */ /* 0x000fe4000001142a */
[C---:B------:R-:W-:Y:S02]  /*6340*/  PRMT R62, R43.reuse, 0x8880, RZ ;  /* 0x000088802b3e7816 */ /* 0x040fe400000000ff */
[----:B-1----:R-:W-:Y:S01]  /*6350*/  SYNCS.ARRIVE.TRANS64.RED.A1T0 RZ, [UR4], RZ ;  /* 0x000000ffffff79a7 */ /* 0x002fe20008100404 */
[----:B------:R-:W-:Y:S02]  /*6360*/  SHF.L.U32 R61, R43, 0x10, RZ ;  /* 0x000000102b3d7819 */ /* 0x000fe400000006ff */
[----:B------:R-:W-:Y:S02]  /*6370*/  SHF.R.S32.HI R43, RZ, 0x18, R43 ;  /* 0x00000018ff2b7819 */ /* 0x000fe4000001142b */
[----:B------:R-:W-:Y:S02]  /*6380*/  SHF.L.U32 R51, R46, 0x8, RZ ;  /* 0x000000082e337819 */ /* 0x000fe400000006ff */
[----:B------:R-:W-:Y:S01]  /*6390*/  SHF.R.S32.HI R3, RZ, 0x18, R3 ;  /* 0x00000018ff037819 */ /* 0x000fe20000011403 */
[C---:B----4-:R-:W-:Y:S01]  /*63a0*/  IMAD R4, R38.reuse, R4, RZ ;  /* 0x0000000426047224 */ /* 0x050fe200078e02ff */
[----:B------:R-:W-:Y:S01]  /*63b0*/  SHF.L.U32 R67, R41, 0x10, RZ ;  /* 0x0000001029437819 */ /* 0x000fe200000006ff */
[C---:B------:R-:W-:Y:S01]  /*63c0*/  IMAD R5, R38.reuse, R5, RZ ;  /* 0x0000000526057224 */ /* 0x040fe200078e02ff */
[----:B------:R-:W-:Y:S01]  /*63d0*/  SHF.R.S32.HI R41, RZ, 0x18, R41 ;  /* 0x00000018ff297819 */ /* 0x000fe20000011429 */
[----:B------:R-:W-:Y:S01]  /*63e0*/  IMAD R6, R38, R6, RZ ;  /* 0x0000000626067224 */ /* 0x000fe200078e02ff */
[----:B------:R-:W-:Y:S01]  /*63f0*/  PRMT R59, R44, 0x8880, RZ ;  /* 0x000088802c3b7816 */ /* 0x000fe200000000ff */
[----:B------:R-:W-:Y:S01]  /*6400*/  IMAD R4, R0, R39, R4 ;  /* 0x0000002700047224 */ /* 0x000fe200078e0204 */
[----:B------:R-:W-:Y:S01]  /*6410*/  MOV R0, R68 ;  /* 0x0000004400007202 */ /* 0x000fe20000000f00 */
[----:B------:R-:W-:Y:S01]  /*6420*/  IMAD R7, R38, R7, RZ ;  /* 0x0000000726077224 */ /* 0x000fe200078e02ff */
[----:B------:R-:W-:Y:S01]  /*6430*/  SHF.L.U32 R58, R44, 0x10, RZ ;  /* 0x000000102c3a7819 */ /* 0x000fe200000006ff */
[-C--:B------:R-:W-:Y:S01]  /*6440*/  IMAD R5, R2, R39.reuse, R5 ;  /* 0x0000002702057224 */ /* 0x080fe200078e0205 */
[----:B------:R-:W-:Y:S01]  /*6450*/  SHF.R.S32.HI R2, RZ, 0x18, R67 ;  /* 0x00000018ff027819 */ /* 0x000fe20000011443 */
[-C--:B------:R-:W-:Y:S01]  /*6460*/  IMAD R6, R3, R39.reuse, R6 ;  /* 0x0000002703067224 */ /* 0x080fe200078e0206 */
[----:B------:R-:W-:Y:S01]  /*6470*/  SHF.R.S32.HI R3, RZ, 0x18, R66 ;  /* 0x00000018ff037819 */ /* 0x000fe20000011442 */
[----:B------:R-:W-:Y:S01]  /*6480*/  IMAD R8, R38, R8, RZ ;  /* 0x0000000826087224 */ /* 0x000fe200078e02ff */
[C---:B------:R-:W-:Y:S01]  /*6490*/  PRMT R56, R45.reuse, 0x8880, RZ ;  /* 0x000088802d387816 */ /* 0x040fe200000000ff */
[----:B------:R-:W-:Y:S01]  /*64a0*/  IMAD R7, R40, R39, R7 ;  /* 0x0000002728077224 */ /* 0x000fe200078e0207 */
[----:B------:R-:W-:Y:S01]  /*64b0*/  MOV R40, R65 ;  /* 0x0000004100287202 */ /* 0x000fe20000000f00 */
[----:B------:R-:W-:Y:S01]  /*64c0*/  IMAD R9, R38, R9, RZ ;  /* 0x0000000926097224 */ /* 0x000fe200078e02ff */
[----:B------:R-:W-:Y:S01]  /*64d0*/  SHF.L.U32 R55, R45, 0x10, RZ ;  /* 0x000000102d377819 */ /* 0x000fe200000006ff */
[-C--:B------:R-:W-:Y:S01]  /*64e0*/  IMAD R8, R0, R39.reuse, R8 ;  /* 0x0000002700087224 */ /* 0x080fe200078e0208 */
[----:B------:R-:W-:Y:S01]  /*64f0*/  PRMT R53, R46, 0x8880, RZ ;  /* 0x000088802e357816 */ /* 0x000fe200000000ff */
[----:B------:R-:W-:Y:S01]  /*6500*/  IMAD R10, R38, R10, RZ ;  /* 0x0000000a260a7224 */ /* 0x000fe200078e02ff */
[----:B------:R-:W-:Y:S01]  /*6510*/  SHF.R.S32.HI R45, RZ, 0x18, R45 ;  /* 0x00000018ff2d7819 */ /* 0x000fe2000001142d */
[----:B------:R-:W-:Y:S01]  /*6520*/  IMAD R9, R2, R39, R9 ;  /* 0x0000002702097224 */ /* 0x000fe200078e0209 */
[----:B------:R-:W-:Y:S01]  /*6530*/  SHF.L.U32 R52, R46, 0x10, RZ ;  /* 0x000000102e347819 */ /* 0x000fe200000006ff */
[C---:B------:R-:W-:Y:S01]  /*6540*/  IMAD R0, R38.reuse, R20, RZ ;  /* 0x0000001426007224 */ /* 0x040fe200078e02ff */
[C---:B------:R-:W-:Y:S01]  /*6550*/  PRMT R50, R47.reuse, 0x8880, RZ ;  /* 0x000088802f327816 */ /* 0x040fe200000000ff */
[C---:B------:R-:W-:Y:S01]  /*6560*/  IMAD R11, R38.reuse, R11, RZ ;  /* 0x0000000b260b7224 */ /* 0x040fe200078e02ff */
[----:B------:R-:W-:Y:S01]  /*6570*/  SHF.R.S32.HI R46, RZ, 0x18, R46 ;  /* 0x00000018ff2e7819 */ /* 0x000fe2000001142e */
[C---:B------:R-:W-:Y:S01]  /*6580*/  IMAD R2, R38.reuse, R21, RZ ;  /* 0x0000001526027224 */ /* 0x040fe200078e02ff */
[----:B------:R-:W-:Y:S01]  /*6590*/  SHF.L.U32 R49, R47, 0x10, RZ ;  /* 0x000000102f317819 */ /* 0x000fe200000006ff */
[C---:B------:R-:W-:Y:S01]  /*65a0*/  IMAD R20, R38.reuse, R24, RZ ;  /* 0x0000001826147224 */ /* 0x040fe200078e02ff */
[----:B------:R-:W-:Y:S01]  /*65b0*/  SHF.R.S32.HI R47, RZ, 0x18, R47 ;  /* 0x00000018ff2f7819 */ /* 0x000fe2000001142f */
[----:B------:R-:W-:Y:S01]  /*65c0*/  IMAD R21, R38, R25, RZ ;  /* 0x0000001926157224 */ /* 0x000fe200078e02ff */
[----:B------:R-:W-:Y:S01]  /*65d0*/  SHF.L.U32 R57, R44, 0x8, RZ ;  /* 0x000000082c397819 */ /* 0x000fe200000006ff */
[----:B------:R-:W-:Y:S01]  /*65e0*/  IMAD R24, R38, R28, RZ ;  /* 0x0000001c26187224 */ /* 0x000fe200078e02ff */
[----:B------:R-:W-:Y:S01]  /*65f0*/  SHF.R.S32.HI R44, RZ, 0x18, R44 ;  /* 0x00000018ff2c7819 */ /* 0x000fe2000001142c */
[----:B------:R-:W-:Y:S01]  /*6600*/  IMAD R10, R3, R39, R10 ;  /* 0x00000027030a7224 */ /* 0x000fe200078e020a */
[----:B------:R-:W-:Y:S01]  /*6610*/  IADD3 R36, PT, PT, R36, 0x1, RZ ;  /* 0x0000000124247810 */ /* 0x000fe20007ffe0ff */
[C---:B------:R-:W-:Y:S02]  /*6620*/  IMAD R12, R38.reuse, R12, RZ ;  /* 0x0000000c260c7224 */ /* 0x040fe400078e02ff */
[C---:B------:R-:W-:Y:S02]  /*6630*/  IMAD R25, R38.reuse, R29, RZ ;  /* 0x0000001d26197224 */ /* 0x040fe400078e02ff */
[C---:B------:R-:W-:Y:S01]  /*6640*/  IMAD R28, R38.reuse, R32, RZ ;  /* 0x00000020261c7224 */ /* 0x040fe200078e02ff */
[----:B------:R-:W-:Y:S01]  /*6650*/  SHF.R.S32.HI R32, RZ, 0x18, R64 ;  /* 0x00000018ff207819 */ /* 0x000fe20000011440 */
[C---:B------:R-:W-:Y:S01]  /*6660*/  IMAD R29, R38.reuse, R33, RZ ;  /* 0x00000021261d7224 */ /* 0x040fe200078e02ff */
[----:B------:R-:W-:Y:S01]  /*6670*/  I2IP.S8.S32.SAT R33, R7, R6, RZ ;  /* 0x0000000607217239 */ /* 0x000fe200000014ff */
[----:B------:R-:W-:Y:S01]  /*6680*/  IMAD R11, R41, R39, R11 ;  /* 0x00000027290b7224 */ /* 0x000fe200078e020b */
[----:B------:R-:W-:Y:S01]  /*6690*/  MOV R7, R62 ;  /* 0x0000003e00077202 */ /* 0x000fe20000000f00 */
[C---:B------:R-:W-:Y:S01]  /*66a0*/  IMAD R13, R38.reuse, R13, RZ ;  /* 0x0000000d260d7224 */ /* 0x040fe200078e02ff */
[----:B------:R-:W-:Y:S01]  /*66b0*/  SHF.R.S32.HI R6, RZ, 0x18, R63 ;  /* 0x00000018ff067819 */ /* 0x000fe2000001143f */
[----:B------:R-:W-:Y:S01]  /*66c0*/  IMAD R14, R38, R14, RZ ;  /* 0x0000000e260e7224 */ /* 0x000fe200078e02ff */
[----:B------:R-:W-:Y:S01]  /*66d0*/  I2IP.S8.S32.SAT R41, R11, R10, RZ ;  /* 0x0000000a0b297239 */ /* 0x000fe200000014ff */
[----:B------:R-:W-:Y:S01]  /*66e0*/  IMAD R12, R40, R39, R12 ;  /* 0x00000027280c7224 */ /* 0x000fe200078e020c */
[----:B------:R-:W-:Y:S01]  /*66f0*/  I2IP.S8.S32.SAT R40, R5, R4, R33 ;  /* 0x0000000405287239 */ /* 0x000fe20000001421 */
[----:B------:R-:W-:Y:S01]  /*6700*/  IMAD R15, R38, R15, RZ ;  /* 0x0000000f260f7224 */ /* 0x000fe200078e02ff */
[----:B------:R-:W-:Y:S01]  /*6710*/  I2IP.S8.S32.SAT R41, R9, R8, R41 ;  /* 0x0000000809297239 */ /* 0x000fe20000001429 */
[-C--:B------:R-:W-:Y:S01]  /*6720*/  IMAD R13, R32, R39.reuse, R13 ;  /* 0x00000027200d7224 */ /* 0x080fe200078e020d */
[----:B------:R-:W-:Y:S01]  /*6730*/  SHF.R.S32.HI R10, RZ, 0x18, R61 ;  /* 0x00000018ff0a7819 */ /* 0x000fe2000001143d */
[----:B------:R-:W-:Y:S01]  /*6740*/  IMAD R16, R38, R16, RZ ;  /* 0x0000001026107224 */ /* 0x000fe200078e02ff */
[----:B------:R-:W-:Y:S01]  /*6750*/  SHF.R.S32.HI R5, RZ, 0x18, R58 ;  /* 0x00000018ff057819 */ /* 0x000fe2000001143a */
[----:B------:R-:W-:Y:S01]  /*6760*/  IMAD R14, R6, R39, R14 ;  /* 0x00000027060e7224 */ /* 0x000fe200078e020e */
[----:B------:R-:W-:Y:S01]  /*6770*/  SHF.R.S32.HI R11, RZ, 0x18, R60 ;  /* 0x00000018ff0b7819 */ /* 0x000fe2000001143c */
[----:B------:R-:W-:Y:S01]  /*6780*/  IMAD R17, R38, R17, RZ ;  /* 0x0000001126117224 */ /* 0x000fe200078e02ff */
[----:B------:R-:W-:Y:S01]  /*6790*/  SHF.R.S32.HI R6, RZ, 0x18, R57 ;  /* 0x00000018ff067819 */ /* 0x000fe20000011439 */
[-C--:B------:R-:W-:Y:S02]  /*67a0*/  IMAD R15, R42, R39.reuse, R15 ;  /* 0x000000272a0f7224 */ /* 0x080fe400078e020f */
[C---:B------:R-:W-:Y:S02]  /*67b0*/  IMAD R18, R38.reuse, R18, RZ ;  /* 0x0000001226127224 */ /* 0x040fe400078e02ff */
[----:B------:R-:W-:Y:S01]  /*67c0*/  IMAD R16, R7, R39, R16 ;  /* 0x0000002707107224 */ /* 0x000fe200078e0210 */
[----:B------:R-:W-:Y:S01]  /*67d0*/  I2IP.S8.S32.SAT R14, R15, R14, RZ ;  /* 0x0000000e0f0e7239 */ /* 0x000fe200000014ff */
[----:B------:R-:W-:Y:S01]  /*67e0*/  IMAD R19, R38, R19, RZ ;  /* 0x0000001326137224 */ /* 0x000fe200078e02ff */
[----:B------:R-:W-:Y:S01]  /*67f0*/  SHF.R.S32.HI R7, RZ, 0x18, R48 ;  /* 0x00000018ff077819 */ /* 0x000fe20000011430 */
[-C--:B------:R-:W-:Y:S01]  /*6800*/  IMAD R17, R10, R39.reuse, R17 ;  /* 0x000000270a117224 */ /* 0x080fe200078e0211 */
[----:B------:R-:W-:Y:S01]  /*6810*/  I2IP.S8.S32.SAT R42, R13, R12, R14 ;  /* 0x0000000c0d2a7239 */ /* 0x000fe2000000140e */
[-C--:B------:R-:W-:Y:S02]  /*6820*/  IMAD R18, R11, R39.reuse, R18 ;  /* 0x000000270b127224 */ /* 0x080fe400078e0212 */
[----:B------:R-:W-:Y:S02]  /*6830*/  IMAD.MOV.U32 R4, RZ, RZ, R59 ;  /* 0x000000ffff047224 */ /* 0x000fe400078e003b */
[-C--:B------:R-:W-:Y:S02]  /*6840*/  IMAD R19, R43, R39.reuse, R19 ;  /* 0x000000272b137224 */ /* 0x080fe400078e0213 */
[----:B------:R-:W-:Y:S02]  /*6850*/  IMAD R3, R38, R22, RZ ;  /* 0x0000001626037224 */ /* 0x000fe400078e02ff */
[----:B------:R-:W-:Y:S01]  /*6860*/  IMAD R0, R4, R39, R0 ;  /* 0x0000002704007224 */ /* 0x000fe200078e0200 */
[----:B------:R-:W-:Y:S01]  /*6870*/  I2IP.S8.S32.SAT R18, R19, R18, RZ ;  /* 0x0000001213127239 */ /* 0x000fe200000014ff */
[----:B------:R-:W-:Y:S01]  /*6880*/  IMAD R23, R38, R23, RZ ;  /* 0x0000001726177224 */ /* 0x000fe200078e02ff */
[----:B------:R-:W-:Y:S01]  /*6890*/  MOV R4, R56 ;  /* 0x0000003800047202 */ /* 0x000fe20000000f00 */
[-C--:B------:R-:W-:Y:S01]  /*68a0*/  IMAD R2, R5, R39.reuse, R2 ;  /* 0x0000002705027224 */ /* 0x080fe200078e0202 */
[----:B------:R-:W-:Y:S01]  /*68b0*/  I2IP.S8.S32.SAT R43, R17, R16, R18 ;  /* 0x00000010112b7239 */ /* 0x000fe20000001412 */
[-C--:B------:R-:W-:Y:S01]  /*68c0*/  IMAD R3, R6, R39.reuse, R3 ;  /* 0x0000002706037224 */ /* 0x080fe200078e0203 */
[----:B------:R-:W-:Y:S01]  /*68d0*/  SHF.R.S32.HI R5, RZ, 0x18, R55 ;  /* 0x00000018ff057819 */ /* 0x000fe20000011437 */
[-C--:B------:R-:W-:Y:S01]  /*68e0*/  IMAD R23, R44, R39.reuse, R23 ;  /* 0x000000272c177224 */ /* 0x080fe200078e0217 */
[----:B------:R-:W-:Y:S01]  /*68f0*/  SHF.R.S32.HI R6, RZ, 0x18, R54 ;  /* 0x00000018ff067819 */ /* 0x000fe20000011436 */
[----:B------:R-:W-:Y:S01]  /*6900*/  IMAD R22, R38, R26, RZ ;  /* 0x0000001a26167224 */ /* 0x000fe200078e02ff */
[----:B------:R1:W-:Y:S01]  /*6910*/  STS.128 [R79+UR44+0x1200], R40 ;  /* 0x001200284f007988 */ /* 0x0003e20008000c2c */
[----:B------:R-:W-:Y:S01]  /*6920*/  IMAD R20, R4, R39, R20 ;  /* 0x0000002704147224 */ /* 0x000fe200078e0214 */
[----:B------:R-:W-:Y:S01]  /*6930*/  I2IP.S8.S32.SAT R3, R23, R3, RZ ;  /* 0x0000000317037239 */ /* 0x000fe200000014ff */
[----:B------:R-:W-:Y:S01]  /*6940*/  IMAD R27, R38, R27, RZ ;  /* 0x0000001b261b7224 */ /* 0x000fe200078e02ff */
[----:B------:R-:W-:Y:S01]  /*6950*/  MOV R4, R53 ;  /* 0x0000003500047202 */ /* 0x000fe20000000f00 */
[-C--:B------:R-:W-:Y:S01]  /*6960*/  IMAD R21, R5, R39.reuse, R21 ;  /* 0x0000002705157224 */ /* 0x080fe200078e0215 */
[----:B------:R-:W-:Y:S01]  /*6970*/  SHF.R.S32.HI R5, RZ, 0x18, R52 ;  /* 0x00000018ff057819 */ /* 0x000fe20000011434 */
[-C--:B------:R-:W-:Y:S01]  /*6980*/  IMAD R22, R6, R39.reuse, R22 ;  /* 0x0000002706167224 */ /* 0x080fe200078e0216 */
[----:B------:R-:W-:Y:S01]  /*6990*/  SHF.R.S32.HI R6, RZ, 0x18, R49 ;  /* 0x00000018ff067819 */ /* 0x000fe20000011431 */
[-C--:B------:R-:W-:Y:S02]  /*69a0*/  IMAD R27, R45, R39.reuse, R27 ;  /* 0x000000272d1b7224 */ /* 0x080fe400078e021b */
[-C--:B------:R-:W-:Y:S01]  /*69b0*/  IMAD R24, R4, R39.reuse, R24 ;  /* 0x0000002704187224 */ /* 0x080fe200078e0218 */
[----:B------:R-:W-:Y:S01]  /*69c0*/  SHF.R.S32.HI R4, RZ, 0x18, R51 ;  /* 0x00000018ff047819 */ /* 0x000fe20000011433 */
[C---:B------:R-:W-:Y:S02]  /*69d0*/  IMAD R26, R38.reuse, R30, RZ ;  /* 0x0000001e261a7224 */ /* 0x040fe400078e02ff */
[----:B------:R-:W-:Y:S01]  /*69e0*/  IMAD R25, R5, R39, R25 ;  /* 0x0000002705197224 */ /* 0x000fe200078e0219 */
[----:B------:R-:W-:Y:S01]  /*69f0*/  MOV R5, R50 ;  /* 0x0000003200057202 */ /* 0x000fe20000000f00 */
[----:B------:R-:W-:Y:S02]  /*6a00*/  IMAD R31, R38, R31, RZ ;  /* 0x0000001f261f7224 */ /* 0x000fe400078e02ff */
[-C--:B------:R-:W-:Y:S01]  /*6a10*/  IMAD R26, R4, R39.reuse, R26 ;  /* 0x00000027041a7224 */ /* 0x080fe200078e021a */
[----:B------:R-:W-:Y:S01]  /*6a20*/  I2IP.S8.S32.SAT R4, R2, R0, R3 ;  /* 0x0000000002047239 */ /* 0x000fe20000001403 */
[-C--:B------:R-:W-:Y:S02]  /*6a30*/  IMAD R31, R46, R39.reuse, R31 ;  /* 0x000000272e1f7224 */ /* 0x080fe400078e021f */
[-C--:B------:R-:W-:Y:S01]  /*6a40*/  IMAD R28, R5, R39.reuse, R28 ;  /* 0x00000027051c7224 */ /* 0x080fe200078e021c */
[----:B------:R-:W-:Y:S01]  /*6a50*/  I2IP.S8.S32.SAT R5, R27, R22, RZ ;  /* 0x000000161b057239 */ /* 0x000fe200000014ff */
[----:B------:R-:W-:Y:S02]  /*6a60*/  IMAD R30, R38, R34, RZ ;  /* 0x00000022261e7224 */ /* 0x000fe400078e02ff */
[----:B------:R-:W-:Y:S01]  /*6a70*/  IMAD R29, R6, R39, R29 ;  /* 0x00000027061d7224 */ /* 0x000fe200078e021d */
[----:B------:R-:W-:Y:S01]  /*6a80*/  I2IP.S8.S32.SAT R6, R31, R26, RZ ;  /* 0x0000001a1f067239 */ /* 0x000fe200000014ff */
[----:B------:R-:W-:Y:S01]  /*6a90*/  IMAD R35, R38, R35, RZ ;  /* 0x0000002326237224 */ /* 0x000fe200078e02ff */
[----:B------:R-:W-:Y:S01]  /*6aa0*/  I2IP.S8.S32.SAT R5, R21, R20, R5 ;  /* 0x0000001415057239 */ /* 0x000fe20000001405 */
[-C--:B------:R-:W-:Y:S01]  /*6ab0*/  IMAD R30, R7, R39.reuse, R30 ;  /* 0x00000027071e7224 */ /* 0x080fe200078e021e */
[----:B------:R-:W-:Y:S01]  /*6ac0*/  I2IP.S8.S32.SAT R6, R25, R24, R6 ;  /* 0x0000001819067239 */ /* 0x000fe20000001406 */
[----:B------:R-:W-:Y:S05]  /*6ad0*/  IMAD R35, R47, R39, R35 ;  /* 0x000000272f237224 */ /* 0x000fea00078e0223 */
[----:B------:R-:W-:Y:S04]  /*6ae0*/  I2IP.S8.S32.SAT R7, R35, R30, RZ ;  /* 0x0000001e23077239 */ /* 0x000fe800000014ff */
[----:B------:R-:W-:Y:S05]  /*6af0*/  I2IP.S8.S32.SAT R7, R29, R28, R7 ;  /* 0x0000001c1d077239 */ /* 0x000fea0000001407 */
[----:B------:R1:W-:Y:S01]  /*6b00*/  STS.128 [R78+0x1010], R4 ;  /* 0x001010044e007388 */ /* 0x0003e20000000c00 */
[----:B------:R-:W-:Y:S01]  /*6b10*/  @!PT LDS RZ, [RZ] ;  /* 0x00000000fffff984 */ /* 0x000fe20000000800 */
[----:B------:R-:W-:Y:S01]  /*6b20*/  @!PT LDS RZ, [RZ] ;  /* 0x00000000fffff984 */ /* 0x000fe20000000800 */
[----:B------:R-:W-:Y:S01]  /*6b30*/  @!PT LDS RZ, [RZ] ;  /* 0x00000000fffff984 */ /* 0x000fe20000000800 */
[----:B------:R-:W-:Y:S01]  /*6b40*/  @!PT LDS RZ, [RZ] ;  /* 0x00000000fffff984 */ /* 0x000fe20000000800 */
[----:B------:R3:W-:Y:S07]  /*6b50*/  MEMBAR.ALL.CTA ;  /* 0x0000000000007992 */ /* 0x0007ee0000008000 */
[----:B---3--:R-:W3:Y:S02]  /*6b60*/  FENCE.VIEW.ASYNC.S ;  /* 0x00000000000073c6 */ /* 0x008ee40000000000 */
[----:B---3--:R-:W-:Y:S06]  /*6b70*/  BAR.SYNC.DEFER_BLOCKING 0x1, 0x80 ;  /* 0x0042000000007b1d */ /* 0x008fec0000010000 */
[----:B------:R-:W-:Y:S05]  /*6b80*/  @P0 BRA `(.L_x_102) ;  /* 0x0000000000300947 */ /* 0x000fea0003800000 */
[----:B------:R-:W-:Y:S02]  /*6b90*/  UIADD3 UR4, UPT, UPT, UR44, 0x1200, URZ ;  /* 0x000012002c047890 */ /* 0x000fe4000fffe0ff */
[----:B------:R-:W-:Y:S02]  /*6ba0*/  USHF.L.U32 UR9, UR45, 0x6, URZ ;  /* 0x000000062d097899 */ /* 0x000fe400080006ff */
[----:B------:R-:W-:Y:S02]  /*6bb0*/  USHF.L.U32 UR10, UR46, 0x6, URZ ;  /* 0x000000062e0a7899 */ /* 0x000fe400080006ff */
[----:B------:R-:W-:Y:S01]  /*6bc0*/  MOV R86, UR4 ;  /* 0x0000000400567c02 */ /* 0x000fe20008000f00 */
[----:B------:R-:W-:Y:S01]  /*6bd0*/  UIADD3 UR4, UP0, UPT, UR62, 0x680, URZ ;  /* 0x000006803e047890 */ /* 0x000fe2000ff1e0ff */
[----:B------:R-:W-:Y:S02]  /*6be0*/  UMOV UR11, UR36 ;  /* 0x00000024000b7c82 */ /* 0x000fe40008000000 */
[----:B------:R-:W-:Y:S01]  /*6bf0*/  R2UR UR8, R86 ;  /* 0x00000000560872ca */ /* 0x000fe200000e0000 */
[----:B------:R-:W-:Y:S11]  /*6c00*/  UIADD3.X UR5, UPT, UPT, URZ, UR63, URZ, UP0, !UPT ;  /* 0x0000003fff057290 */ /* 0x000ff600087fe4ff */
[----:B------:R-:W-:Y:S01]  /*6c10*/  @!UPT UIADD3 URZ, UPT, UPT, URZ, URZ, URZ ;  /* 0x000000fffffff290 */ /* 0x000fe2000fffe0ff */
[----:B------:R3:W-:Y:S01]  /*6c20*/  UTMASTG.3D [UR8], [UR4] ;  /* 0x00000008040073b5 */ /* 0x0007e20008010000 */
[----:B------:R0:W-:Y:S01]  /*6c30*/  UTMACMDFLUSH ;  /* 0x00000000000079b7 */ /* 0x0001e20000000000 */
[----:B---3--:R-:W-:Y:S04]  /*6c40*/  DEPBAR.LE SB0, 0x0 ;  /* 0x000080000000791a */ /* 0x008fe80000000000 */
.L_x_102:
[----:B------:R-:W-:Y:S05]  /*6c50*/  BSYNC.RECONVERGENT B0 ;  /* 0x0000000000007941 */ /* 0x000fea0003800200 */
.L_x_101:
[----:B------:R-:W-:Y:S01]  /*6c60*/  BAR.SYNC.DEFER_BLOCKING 0x1, 0x80 ;  /* 0x0042000000007b1d */ /* 0x000fe20000010000 */
[----:B------:R-:W-:Y:S01]  /*6c70*/  ISETP.NE.AND P0, PT, R82, 0x2, PT ;  /* 0x000000025200780c */ /* 0x000fe20003f05270 */
[----:B------:R-:W-:Y:S01]  /*6c80*/  UISETP.NE.AND UP0, UPT, UR47, URZ, UPT ;  /* 0x000000ff2f00728c */ /* 0x000fe2000bf05270 */
[----:B------:R-:W-:Y:S01]  /*6c90*/  ISETP.NE.AND P1, PT, R36, 0x4, PT ;  /* 0x000000042400780c */ /* 0x000fe20003f25270 */
[----:B------:R-:W-:Y:S01]  /*6ca0*/  UIADD3 UR45, UPT, UPT, UR37, UR57, URZ ;  /* 0x00000039252d7290 */ /* 0x000fe2000fffe0ff */
[----:B------:R-:W-:Y:S01]  /*6cb0*/  SEL R2, RZ, 0x1, P0 ;  /* 0x00000001ff027807 */ /* 0x000fe20000000000 */
[----:B------:R-:W-:Y:S01]  /*6cc0*/  UIADD3 UR46, UPT, UPT, UR38, UR60, URZ ;  /* 0x0000003c262e7290 */ /* 0x000fe2000fffe0ff */
[----:B------:R-:W-:Y:S02]  /*6cd0*/  SEL R0, RZ, 0x1, P1 ;  /* 0x00000001ff007807 */ /* 0x000fe40000800000 */
[----:B------:R-:W-:Y:S02]  /*6ce0*/  LOP3.LUT R84, R84, R2, RZ, 0x3c, !PT ;  /* 0x0000000254547212 */ /* 0x000fe400078e3cff */
[----:B------:R-:W-:Y:S02]  /*6cf0*/  LOP3.LUT R85, R85, R0, RZ, 0x3c, !PT ;  /* 0x0000000055557212 */ /* 0x000fe400078e3cff */
[----:B------:R-:W-:Y:S02]  /*6d00*/  SEL R82, R82, RZ, P0 ;  /* 0x000000ff52527207 */ /* 0x000fe40000000000 */
[----:B------:R-:W-:Y:S01]  /*6d10*/  SEL R36, R36, RZ, P1 ;  /* 0x000000ff24247207 */ /* 0x000fe20000800000 */
[----:B------:R-:W-:Y:S01]  /*6d20*/  UMOV UR36, UR55 ;  /* 0x0000003700247c82 */ /* 0x000fe20008000000 */
[----:B------:R-:W-:Y:S05]  /*6d30*/  BRA.U UP0, `(.L_x_103) ;  /* 0xffffffe500107547 */ /* 0x000fea000b83ffff */
[----:B------:R-:W-:Y:S05]  /*6d40*/  EXIT ;  /* 0x000000000000794d */ /* 0x000fea0003800000 */
.L_x_24:
[----:B---3--:R3:W4:Y:S02]  /*6d50*/  SYNCS.PHASECHK.TRANS64.TRYWAIT P0, [R0+URZ+0xf0], R2 ;  /* 0x0000f002000075a7 */ /* 0x00872400080011ff */
[----:B----4-:R-:W-:Y:S05]  /*6d60*/  @!P0 NANOSLEEP.SYNCS 0x989680 ;  /* 0x009896800000895d */ /* 0x010fea0003900000 */
[----:B------:R-:W4:Y:S02]  /*6d70*/  @!P0 SYNCS.PHASECHK.TRANS64 P0, [R0+URZ+0xf0], R2 ;  /* 0x0000f002000085a7 */ /* 0x000f2400080010ff */
[----:B----4-:R-:W-:Y:S05]  /*6d80*/  @!P0 BRA `(.L_x_24) ;  /* 0xfffffffc00f08947 */ /* 0x010fea000383ffff */
[----:B------:R-:W-:Y:S05]  /*6d90*/  BRA `(.L_x_104) ;  /* 0xffffffa800a07947 */ /* 0x000fea000383ffff */
.L_x_27:
[----:B--2---:R-:W-:-:S07]  /*6da0*/  MOV R0, UR33 ;  /* 0x0000002100007c02 */ /* 0x004fce0008000f00 */
.L_x_105:
[----:B--2---:R2:W3:Y:S02]  /*6db0*/  SYNCS.PHASECHK.TRANS64.TRYWAIT P0, [R0+URZ+0x30], R3 ;  /* 0x00003003000075a7 */ /* 0x0044e400080011ff */
[----:B---3--:R-:W-:Y:S05]  /*6dc0*/  @!P0 NANOSLEEP.SYNCS 0x989680 ;  /* 0x009896800000895d */ /* 0x008fea0003900000 */
[----:B------:R-:W3:Y:S02]  /*6dd0*/  @!P0 SYNCS.PHASECHK.TRANS64 P0, [R0+URZ+0x30], R3 ;  /* 0x00003003000085a7 */ /* 0x000ee400080010ff */
[----:B---3--:R-:W-:Y:S05]  /*6de0*/  @!P0 BRA `(.L_x_105) ;  /* 0xfffffffc00f08947 */ /* 0x008fea000383ffff */
[----:B------:R-:W-:Y:S05]  /*6df0*/  BRA `(.L_x_26) ;  /* 0xffffffa800e87947 */ /* 0x000fea000383ffff */
.L_x_34:
[----:B-1----:R-:W-:-:S07]  /*6e00*/  MOV R0, UR33 ;  /* 0x0000002100007c02 */ /* 0x002fce0008000f00 */
.L_x_106:
[----:B-1----:R1:W2:Y:S02]  /*6e10*/  SYNCS.PHASECHK.TRANS64.TRYWAIT P0, [R0+URZ+0x30], R3 ;  /* 0x00003003000075a7 */ /* 0x0022a400080011ff */
[----:B--2---:R-:W-:Y:S05]  /*6e20*/  @!P0 NANOSLEEP.SYNCS 0x989680 ;  /* 0x009896800000895d */ /* 0x004fea0003900000 */
[----:B------:R-:W2:Y:S02]  /*6e30*/  @!P0 SYNCS.PHASECHK.TRANS64 P0, [R0+URZ+0x30], R3 ;  /* 0x00003003000085a7 */ /* 0x000ea400080010ff */
[----:B--2---:R-:W-:Y:S05]  /*6e40*/  @!P0 BRA `(.L_x_106) ;  /* 0xfffffffc00f08947 */ /* 0x004fea000383ffff */
[----:B------:R-:W-:Y:S05]  /*6e50*/  BRA `(.L_x_33) ;  /* 0xffffffac00dc7947 */ /* 0x000fea000383ffff */
.L_x_39:
[----:B-1----:R1:W2:Y:S02]  /*6e60*/  SYNCS.PHASECHK.TRANS64.TRYWAIT P0, [R3+URZ+0x80], R0 ;  /* 0x00008000030075a7 */ /* 0x0022a400080011ff */
[----:B--2---:R-:W-:Y:S05]  /*6e70*/  @!P0 NANOSLEEP.SYNCS 0x989680 ;  /* 0x009896800000895d */ /* 0x004fea0003900000 */
[----:B------:R-:W2:Y:S02]  /*6e80*/  @!P0 SYNCS.PHASECHK.TRANS64 P0, [R3+URZ+0x80], R0 ;  /* 0x00008000030085a7 */ /* 0x000ea400080010ff */
[----:B--2---:R-:W-:Y:S05]  /*6e90*/  @!P0 BRA `(.L_x_39) ;  /* 0xfffffffc00f08947 */ /* 0x004fea000383ffff */
[----:B------:R-:W-:Y:S05]  /*6ea0*/  BRA `(.L_x_107) ;  /* 0xffffffb000b07947 */ /* 0x000fea000383ffff */
.L_x_43:
[----:B------:R-:W-:-:S07]  /*6eb0*/  MOV R0, UR4 ;  /* 0x0000000400007c02 */ /* 0x000fce0008000f00 */
.L_x_108:
[----:B-1----:R1:W2:Y:S02]  /*6ec0*/  SYNCS.PHASECHK.TRANS64.TRYWAIT P0, [R0+URZ], R2 ;  /* 0x00000002000075a7 */ /* 0x0022a400080011ff */
[----:B--2---:R-:W-:Y:S05]  /*6ed0*/  @!P0 NANOSLEEP.SYNCS 0x989680 ;  /* 0x009896800000895d */ /* 0x004fea0003900000 */
[----:B------:R-:W2:Y:S02]  /*6ee0*/  @!P0 SYNCS.PHASECHK.TRANS64 P0, [R0+URZ], R2 ;  /* 0x00000002000085a7 */ /* 0x000ea400080010ff */
[----:B--2---:R-:W-:Y:S05]  /*6ef0*/  @!P0 BRA `(.L_x_108) ;  /* 0xfffffffc00f08947 */ /* 0x004fea000383ffff */
[----:B------:R-:W-:Y:S05]  /*6f00*/  BRA `(.L_x_109) ;  /* 0xffffffb800547947 */ /* 0x000fea000383ffff */
.L_x_44:
[----:B------:R-:W-:-:S07]  /*6f10*/  MOV R0, UR5 ;  /* 0x0000000500007c02 */ /* 0x000fce0008000f00 */
.L_x_110:
[----:B-1----:R1:W2:Y:S02]  /*6f20*/  SYNCS.PHASECHK.TRANS64.TRYWAIT P0, [R0+URZ], R3 ;  /* 0x00000003000075a7 */ /* 0x0022a400080011ff */
[----:B--2---:R-:W-:Y:S05]  /*6f30*/  @!P0 NANOSLEEP.SYNCS 0x989680 ;  /* 0x009896800000895d */ /* 0x004fea0003900000 */
[----:B------:R-:W2:Y:S02]  /*6f40*/  @!P0 SYNCS.PHASECHK.TRANS64 P0, [R0+URZ], R3 ;  /* 0x00000003000085a7 */ /* 0x000ea400080010ff */
[----:B--2---:R-:W-:Y:S05]  /*6f50*/  @!P0 BRA `(.L_x_110) ;  /* 0xfffffffc00f08947 */ /* 0x004fea000383ffff */
[----:B------:R-:W-:Y:S05]  /*6f60*/  BRA `(.L_x_111) ;  /* 0xffffffb800607947 */ /* 0x000fea000383ffff */
.L_x_45:
[----:B------:R-:W-:-:S07]  /*6f70*/  MOV R0, UR5 ;  /* 0x0000000500007c02 */ /* 0x000fce0008000f00 */
.L_x_112:
[----:B-1----:R1:W2:Y:S02]  /*6f80*/  SYNCS.PHASECHK.TRANS64.TRYWAIT P0, [R0+URZ], R3 ;  /* 0x00000003000075a7 */ /* 0x0022a400080011ff */
[----:B--2---:R-:W-:Y:S05]  /*6f90*/  @!P0 NANOSLEEP.SYNCS 0x989680 ;  /* 0x009896800000895d */ /* 0x004fea0003900000 */
[----:B------:R-:W2:Y:S02]  /*6fa0*/  @!P0 SYNCS.PHASECHK.TRANS64 P0, [R0+URZ], R3 ;  /* 0x00000003000085a7 */ /* 0x000ea400080010ff */
[----:B--2---:R-:W-:Y:S05]  /*6fb0*/  @!P0 BRA `(.L_x_112) ;  /* 0xfffffffc00f08947 */ /* 0x004fea000383ffff */
[----:B------:R-:W-:Y:S05]  /*6fc0*/  BRA `(.L_x_113) ;  /* 0xffffffb8006c7947 */ /* 0x000fea000383ffff */
.L_x_46:
[----:B------:R-:W-:-:S07]  /*6fd0*/  MOV R0, UR5 ;  /* 0x0000000500007c02 */ /* 0x000fce0008000f00 */
.L_x_114:
[----:B-1----:R1:W2:Y:S02]  /*6fe0*/  SYNCS.PHASECHK.TRANS64.TRYWAIT P0, [R0+URZ], R3 ;  /* 0x00000003000075a7 */ /* 0x0022a400080011ff */
[----:B--2---:R-:W-:Y:S05]  /*6ff0*/  @!P0 NANOSLEEP.SYNCS 0x989680 ;  /* 0x009896800000895d */ /* 0x004fea0003900000 */
[----:B------:R-:W2:Y:S02]  /*7000*/  @!P0 SYNCS.PHASECHK.TRANS64 P0, [R0+URZ], R3 ;  /* 0x00000003000085a7 */ /* 0x000ea400080010ff */
[----:B--2---:R-:W-:Y:S05]  /*7010*/  @!P0 BRA `(.L_x_114) ;  /* 0xfffffffc00f08947 */ /* 0x004fea000383ffff */
[----:B------:R-:W-:Y:S05]  /*7020*/  BRA `(.L_x_115) ;  /* 0xffffffb800787947 */ /* 0x000fea000383ffff */
.L_x_47:
[----:B------:R-:W-:-:S07]  /*7030*/  MOV R0, UR5 ;  /* 0x0000000500007c02 */ /* 0x000fce0008000f00 */
.L_x_116:
[----:B-1----:R1:W2:Y:S02]  /*7040*/  SYNCS.PHASECHK.TRANS64.TRYWAIT P0, [R0+URZ], R3 ;  /* 0x00000003000075a7 */ /* 0x0022a400080011ff */
[----:B--2---:R-:W-:Y:S05]  /*7050*/  @!P0 NANOSLEEP.SYNCS 0x989680 ;  /* 0x009896800000895d */ /* 0x004fea0003900000 */
[----:B------:R-:W2:Y:S02]  /*7060*/  @!P0 SYNCS.PHASECHK.TRANS64 P0, [R0+URZ], R3 ;  /* 0x00000003000085a7 */ /* 0x000ea400080010ff */
[----:B--2---:R-:W-:Y:S05]  /*7070*/  @!P0 BRA `(.L_x_116) ;  /* 0xfffffffc00f08947 */ /* 0x004fea000383ffff */
[----:B------:R-:W-:Y:S05]  /*7080*/  BRA `(.L_x_117) ;  /* 0xffffffb800847947 */ /* 0x000fea000383ffff */
.L_x_50:
[----:B--2---:R2:W3:Y:S02]  /*7090*/  SYNCS.PHASECHK.TRANS64.TRYWAIT P0, [R2+URZ+0xe0], R4 ;  /* 0x0000e004020075a7 */ /* 0x0044e400080011ff */
[----:B---3--:R-:W-:Y:S05]  /*70a0*/  @!P0 NANOSLEEP.SYNCS 0x989680 ;  /* 0x009896800000895d */ /* 0x008fea0003900000 */
[----:B------:R-:W3:Y:S02]  /*70b0*/  @!P0 SYNCS.PHASECHK.TRANS64 P0, [R2+URZ+0xe0], R4 ;  /* 0x0000e004020085a7 */ /* 0x000ee400080010ff */
[----:B---3--:R-:W-:Y:S05]  /*70c0*/  @!P0 BRA `(.L_x_50) ;  /* 0xfffffffc00f08947 */ /* 0x008fea000383ffff */
[----:B------:R-:W-:Y:S05]  /*70d0*/  BRA `(.L_x_118) ;  /* 0xffffffb800e07947 */ /* 0x000fea000383ffff */
.L_x_51:
[----:B------:R-:W-:-:S07]  /*70e0*/  MOV R2, UR4 ;  /* 0x0000000400027c02 */ /* 0x000fce0008000f00 */
.L_x_119:
[----:B--2---:R2:W3:Y:S02]  /*70f0*/  SYNCS.PHASECHK.TRANS64.TRYWAIT P0, [R2+URZ+0x90], R5 ;  /* 0x00009005020075a7 */ /* 0x0044e400080011ff */
[----:B---3--:R-:W-:Y:S05]  /*7100*/  @!P0 NANOSLEEP.SYNCS 0x989680 ;  /* 0x009896800000895d */ /* 0x008fea0003900000 */
[----:B------:R-:W3:Y:S02]  /*7110*/  @!P0 SYNCS.PHASECHK.TRANS64 P0, [R2+URZ+0x90], R5 ;  /* 0x00009005020085a7 */ /* 0x000ee400080010ff */
[----:B---3--:R-:W-:Y:S05]  /*7120*/  @!P0 BRA `(.L_x_119) ;  /* 0xfffffffc00f08947 */ /* 0x008fea000383ffff */
[----:B------:R-:W-:Y:S05]  /*7130*/  BRA `(.L_x_120) ;  /* 0xffffffb800f07947 */ /* 0x000fea000383ffff */
.L_x_52:
[----:B--2---:R2:W3:Y:S02]  /*7140*/  SYNCS.PHASECHK.TRANS64.TRYWAIT P1, [R2+URZ+0x80], R4 ;  /* 0x00008004020075a7 */ /* 0x0044e400080211ff */
[----:B---3--:R-:W-:Y:S05]  /*7150*/  @!P1 NANOSLEEP.SYNCS 0x989680 ;  /* 0x009896800000995d */ /* 0x008fea0003900000 */
[----:B------:R-:W3:Y:S02]  /*7160*/  @!P1 SYNCS.PHASECHK.TRANS64 P1, [R2+URZ+0x80], R4 ;  /* 0x00008004020095a7 */ /* 0x000ee400080210ff */
[----:B---3--:R-:W-:Y:S05]  /*7170*/  @!P1 BRA `(.L_x_52) ;  /* 0xfffffffc00f09947 */ /* 0x008fea000383ffff */
[----:B------:R-:W-:Y:S05]  /*7180*/  BRA `(.L_x_121) ;  /* 0xffffffbc00207947 */ /* 0x000fea000383ffff */
.L_x_55:
[----:B------:R-:W-:-:S07]  /*7190*/  MOV R0, UR4 ;  /* 0x0000000400007c02 */ /* 0x000fce0008000f00 */
.L_x_122:
[----:B--2---:R2:W3:Y:S02]  /*71a0*/  SYNCS.PHASECHK.TRANS64.TRYWAIT P0, [R0+URZ+0x90], R2 ;  /* 0x00009002000075a7 */ /* 0x0044e400080011ff */
[----:B---3--:R-:W-:Y:S05]  /*71b0*/  @!P0 NANOSLEEP.SYNCS 0x989680 ;  /* 0x009896800000895d */ /* 0x008fea0003900000 */
[----:B------:R-:W3:Y:S02]  /*71c0*/  @!P0 SYNCS.PHASECHK.TRANS64 P0, [R0+URZ+0x90], R2 ;  /* 0x00009002000085a7 */ /* 0x000ee400080010ff */
[----:B---3--:R-:W-:Y:S05]  /*71d0*/  @!P0 BRA `(.L_x_122) ;  /* 0xfffffffc00f08947 */ /* 0x008fea000383ffff */
[----:B------:R-:W-:Y:S05]  /*71e0*/  BRA `(.L_x_54) ;  /* 0xffffffbc00747947 */ /* 0x000fea000383ffff */
.L_x_62:
[----:B-1----:R1:W2:Y:S02]  /*71f0*/  SYNCS.PHASECHK.TRANS64.TRYWAIT P1, [R0+URZ+0x80], R2 ;  /* 0x00008002000075a7 */ /* 0x0022a400080211ff */
[----:B--2---:R-:W-:Y:S05]  /*7200*/  @!P1 NANOSLEEP.SYNCS 0x989680 ;  /* 0x009896800000995d */ /* 0x004fea0003900000 */
[----:B------:R-:W2:Y:S02]  /*7210*/  @!P1 SYNCS.PHASECHK.TRANS64 P1, [R0+URZ+0x80], R2 ;  /* 0x00008002000095a7 */ /* 0x000ea400080210ff */
[----:B--2---:R-:W-:Y:S05]  /*7220*/  @!P1 BRA `(.L_x_62) ;  /* 0xfffffffc00f09947 */ /* 0x004fea000383ffff */
[----:B------:R-:W-:Y:S05]  /*7230*/  BRA `(.L_x_123) ;  /* 0xffffffc400087947 */ /* 0x000fea000383ffff */
.L_x_63:
[----:B------:R-:W-:-:S07]  /*7240*/  MOV R2, UR46 ;  /* 0x0000002e00027c02 */ /* 0x000fce0008000f00 */
.L_x_124:
[----:B-1----:R1:W2:Y:S02]  /*7250*/  SYNCS.PHASECHK.TRANS64.TRYWAIT P0, [R2+URZ+0xc0], R0 ;  /* 0x0000c000020075a7 */ /* 0x0022a400080011ff */
[----:B--2---:R-:W-:Y:S05]  /*7260*/  @!P0 NANOSLEEP.SYNCS 0x989680 ;  /* 0x009896800000895d */ /* 0x004fea0003900000 */
[----:B------:R-:W2:Y:S02]  /*7270*/  @!P0 SYNCS.PHASECHK.TRANS64 P0, [R2+URZ+0xc0], R0 ;  /* 0x0000c000020085a7 */ /* 0x000ea400080010ff */
[----:B--2---:R-:W-:Y:S05]  /*7280*/  @!P0 BRA `(.L_x_124) ;  /* 0xfffffffc00f08947 */ /* 0x004fea000383ffff */
[----:B------:R-:W-:Y:S05]  /*7290*/  BRA `(.L_x_125) ;  /* 0xffffffc400587947 */ /* 0x000fea000383ffff */
.L_x_66:
[----:B------:R-:W-:Y:S07]  /*72a0*/  MOV R0, UR7 ;  /* 0x0000000700007c02 */ /* 0x000fee0008000f00 */
.L_x_126:
[----:B-1----:R1:W2:Y:S02]  /*72b0*/  SYNCS.PHASECHK.TRANS64.TRYWAIT P0, [R0+URZ], R2 ;  /* 0x00000002000075a7 */ /* 0x0022a400080011ff */
[----:B--2---:R-:W-:Y:S05]  /*72c0*/  @!P0 NANOSLEEP.SYNCS 0x989680 ;  /* 0x009896800000895d */ /* 0x004fea0003900000 */
[----:B------:R-:W2:Y:S02]  /*72d0*/  @!P0 SYNCS.PHASECHK.TRANS64 P0, [R0+URZ], R2 ;  /* 0x00000002000085a7 */ /* 0x000ea400080010ff */
[----:B--2---:R-:W-:Y:S05]  /*72e0*/  @!P0 BRA `(.L_x_126) ;  /* 0xfffffffc00f08947 */ /* 0x004fea000383ffff */
[----:B------:R-:W-:Y:S05]  /*72f0*/  BRA `(.L_x_65) ;  /* 0xffffffc400747947 */ /* 0x000fea000383ffff */
.L_x_69:
[----:B------:R-:W-:-:S07]  /*7300*/  MOV R0, UR4 ;  /* 0x0000000400007c02 */ /* 0x000fce0008000f00 */
.L_x_127:
[----:B--2---:R2:W4:Y:S02]  /*7310*/  SYNCS.PHASECHK.TRANS64.TRYWAIT P0, [R0+URZ], R2 ;  /* 0x00000002000075a7 */ /* 0x00452400080011ff */
[----:B----4-:R-:W-:Y:S05]  /*7320*/  @!P0 NANOSLEEP.SYNCS 0x989680 ;  /* 0x009896800000895d */ /* 0x010fea0003900000 */
[----:B------:R-:W4:Y:S02]  /*7330*/  @!P0 SYNCS.PHASECHK.TRANS64 P0, [R0+URZ], R2 ;  /* 0x00000002000085a7 */ /* 0x000f2400080010ff */
[----:B----4-:R-:W-:Y:S05]  /*7340*/  @!P0 BRA `(.L_x_127) ;  /* 0xfffffffc00f08947 */ /* 0x010fea000383ffff */
[----:B------:R-:W-:Y:S05]  /*7350*/  BRA `(.L_x_128) ;  /* 0xffffffc800a07947 */ /* 0x000fea000383ffff */
.L_x_70:
[----:B------:R-:W-:-:S07]  /*7360*/  MOV R0, UR5 ;  /* 0x0000000500007c02 */ /* 0x000fce0008000f00 */
.L_x_129:
[----:B-1----:R1:W2:Y:S02]  /*7370*/  SYNCS.PHASECHK.TRANS64.TRYWAIT P0, [R0+URZ], R3 ;  /* 0x00000003000075a7 */ /* 0x0022a400080011ff */
[----:B--2---:R-:W-:Y:S05]  /*7380*/  @!P0 NANOSLEEP.SYNCS 0x989680 ;  /* 0x009896800000895d */ /* 0x004fea0003900000 */
[----:B------:R-:W2:Y:S02]  /*7390*/  @!P0 SYNCS.PHASECHK.TRANS64 P0, [R0+URZ], R3 ;  /* 0x00000003000085a7 */ /* 0x000ea400080010ff */
[----:B--2---:R-:W-:Y:S05]  /*73a0*/  @!P0 BRA `(.L_x_129) ;  /* 0xfffffffc00f08947 */ /* 0x004fea000383ffff */
[----:B------:R-:W-:Y:S05]  /*73b0*/  BRA `(.L_x_130) ;  /* 0xffffffc800ac7947 */ /* 0x000fea000383ffff */
.L_x_71:
[----:B------:R-:W-:-:S07]  /*73c0*/  MOV R0, UR5 ;  /* 0x0000000500007c02 */ /* 0x000fce0008000f00 */
.L_x_131:
[----:B-1----:R1:W2:Y:S02]  /*73d0*/  SYNCS.PHASECHK.TRANS64.TRYWAIT P0, [R0+URZ], R3 ;  /* 0x00000003000075a7 */ /* 0x0022a400080011ff */
[----:B--2---:R-:W-:Y:S05]  /*73e0*/  @!P0 NANOSLEEP.SYNCS 0x989680 ;  /* 0x009896800000895d */ /* 0x004fea0003900000 */
[----:B------:R-:W2:Y:S02]  /*73f0*/  @!P0 SYNCS.PHASECHK.TRANS64 P0, [R0+URZ], R3 ;  /* 0x00000003000085a7 */ /* 0x000ea400080010ff */
[----:B--2---:R-:W-:Y:S05]  /*7400*/  @!P0 BRA `(.L_x_131) ;  /* 0xfffffffc00f08947 */ /* 0x004fea000383ffff */
[----:B------:R-:W-:Y:S05]  /*7410*/  BRA `(.L_x_132) ;  /* 0xffffffc800b87947 */ /* 0x000fea000383ffff */
.L_x_72:
[----:B-1----:R-:W-:-:S07]  /*7420*/  MOV R0, UR4 ;  /* 0x0000000400007c02 */ /* 0x002fce0008000f00 */
.L_x_133:
[----:B-1----:R1:W2:Y:S02]  /*7430*/  SYNCS.PHASECHK.TRANS64.TRYWAIT P0, [R0+URZ], R2 ;  /* 0x00000002000075a7 */ /* 0x0022a400080011ff */
[----:B--2---:R-:W-:Y:S05]  /*7440*/  @!P0 NANOSLEEP.SYNCS 0x989680 ;  /* 0x009896800000895d */ /* 0x004fea0003900000 */
[----:B------:R-:W2:Y:S02]  /*7450*/  @!P0 SYNCS.PHASECHK.TRANS64 P0, [R0+URZ], R2 ;  /* 0x00000002000085a7 */ /* 0x000ea400080010ff */
[----:B--2---:R-:W-:Y:S05]  /*7460*/  @!P0 BRA `(.L_x_133) ;  /* 0xfffffffc00f08947 */ /* 0x004fea000383ffff */
[----:B------:R-:W-:Y:S05]  /*7470*/  BRA `(.L_x_134) ;  /* 0xffffffc800c47947 */ /* 0x000fea000383ffff */
.L_x_77:
[----:B--2---:R2:W3:Y:S02]  /*7480*/  SYNCS.PHASECHK.TRANS64.TRYWAIT P0, [R3+URZ+0x80], R0 ;  /* 0x00008000030075a7 */ /* 0x0044e400080011ff */
[----:B---3--:R-:W-:Y:S05]  /*7490*/  @!P0 NANOSLEEP.SYNCS 0x989680 ;  /* 0x009896800000895d */ /* 0x008fea0003900000 */
[----:B------:R-:W3:Y:S02]  /*74a0*/  @!P0 SYNCS.PHASECHK.TRANS64 P0, [R3+URZ+0x80], R0 ;  /* 0x00008000030085a7 */ /* 0x000ee400080010ff */
[----:B---3--:R-:W-:Y:S05]  /*74b0*/  @!P0 BRA `(.L_x_77) ;  /* 0xfffffffc00f08947 */ /* 0x008fea000383ffff */
[----:B------:R-:W-:Y:S05]  /*74c0*/  BRA `(.L_x_135) ;  /* 0xffffffcc00ec7947 */ /* 0x000fea000383ffff */
.L_x_80:
[----:B--2---:R-:W-:Y:S07]  /*74d0*/  MOV R0, UR17 ;  /* 0x0000001100007c02 */ /* 0x004fee0008000f00 */
.L_x_136:
[----:B--2---:R2:W3:Y:S02]  /*74e0*/  SYNCS.PHASECHK.TRANS64.TRYWAIT P1, [R0+URZ+0x78], R3 ;  /* 0x00007803000075a7 */ /* 0x0044e400080211ff */
[----:B---3--:R-:W-:Y:S05]  /*74f0*/  @!P1 NANOSLEEP.SYNCS 0x989680 ;  /* 0x009896800000995d */ /* 0x008fea0003900000 */
[----:B------:R-:W3:Y:S02]  /*7500*/  @!P1 SYNCS.PHASECHK.TRANS64 P1, [R0+URZ+0x78], R3 ;  /* 0x00007803000095a7 */ /* 0x000ee400080210ff */
[----:B---3--:R-:W-:Y:S05]  /*7510*/  @!P1 BRA `(.L_x_136) ;  /* 0xfffffffc00f09947 */ /* 0x008fea000383ffff */
[----:B------:R-:W-:Y:S05]  /*7520*/  BRA `(.L_x_79) ;  /* 0xffffffd400607947 */ /* 0x000fea000383ffff */
.L_x_83:
[----:B--2---:R-:W-:Y:S07]  /*7530*/  MOV R0, UR17 ;  /* 0x0000001100007c02 */ /* 0x004fee0008000f00 */
.L_x_137:
[----:B--2---:R2:W3:Y:S02]  /*7540*/  SYNCS.PHASECHK.TRANS64.TRYWAIT P0, [R0+URZ+0x68], R2 ;  /* 0x00006802000075a7 */ /* 0x0044e400080011ff */
[----:B---3--:R-:W-:Y:S05]  /*7550*/  @!P0 NANOSLEEP.SYNCS 0x989680 ;  /* 0x009896800000895d */ /* 0x008fea0003900000 */
[----:B------:R-:W3:Y:S02]  /*7560*/  @!P0 SYNCS.PHASECHK.TRANS64 P0, [R0+URZ+0x68], R2 ;  /* 0x00006802000085a7 */ /* 0x000ee400080010ff */
[----:B---3--:R-:W-:Y:S05]  /*7570*/  @!P0 BRA `(.L_x_137) ;  /* 0xfffffffc00f08947 */ /* 0x008fea000383ffff */
[----:B------:R-:W-:Y:S05]  /*7580*/  BRA `(.L_x_138) ;  /* 0xffffffd400b47947 */ /* 0x000fea000383ffff */
.L_x_86:
[----:B---3--:R3:W1:Y:S02]  /*7590*/  SYNCS.PHASECHK.TRANS64.TRYWAIT P0, [R3+URZ+0x80], R0 ;  /* 0x00008000030075a7 */ /* 0x00866400080011ff */
[----:B-1----:R-:W-:Y:S05]  /*75a0*/  @!P0 NANOSLEEP.SYNCS 0x989680 ;  /* 0x009896800000895d */ /* 0x002fea0003900000 */
[----:B------:R-:W1:Y:S02]  /*75b0*/  @!P0 SYNCS.PHASECHK.TRANS64 P0, [R3+URZ+0x80], R0 ;  /* 0x00008000030085a7 */ /* 0x000e6400080010ff */
[----:B-1----:R-:W-:Y:S05]  /*75c0*/  @!P0 BRA `(.L_x_86) ;  /* 0xfffffffc00f08947 */ /* 0x002fea000383ffff */
[----:B------:R-:W-:Y:S05]  /*75d0*/  BRA `(.L_x_139) ;  /* 0xffffffd800fc7947 */ /* 0x000fea000383ffff */
.L_x_97:
[----:B-1----:R-:W-:Y:S04]  /*75e0*/  MOV R0, UR44 ;  /* 0x0000002c00007c02 */ /* 0x002fe80008000f00 */
[----:B------:R1:W2:Y:S03]  /*75f0*/  SYNCS.PHASECHK.TRANS64.TRYWAIT P1, [R0+URZ+0x60], R4 ;  /* 0x00006004000075a7 */ /* 0x0002a600080211ff */
[----:B--2---:R-:W-:Y:S05]  /*7600*/  @!P1 NANOSLEEP.SYNCS 0x989680 ;  /* 0x009896800000995d */ /* 0x004fea0003900000 */
[----:B------:R-:W2:Y:S02]  /*7610*/  @!P1 SYNCS.PHASECHK.TRANS64 P1, [R0+URZ+0x60], R4 ;  /* 0x00006004000095a7 */ /* 0x000ea400080210ff */
[----:B--2---:R-:W-:Y:S05]  /*7620*/  @!P1 BRA `(.L_x_97) ;  /* 0xfffffffc00ec9947 */ /* 0x004fea000383ffff */
[----:B------:R-:W-:Y:S05]  /*7630*/  BRA `(.L_x_96) ;  /* 0xffffffe8004c7947 */ /* 0x000fea000383ffff */
.L_x_99:
[----:B------:R1:W1:Y:S02]  /*7640*/  SYNCS.PHASECHK.TRANS64.TRYWAIT P1, [R16+URZ+0xa0], R3 ;  /* 0x0000a003100075a7 */ /* 0x00026400080211ff */
[----:B-1----:R-:W-:Y:S05]  /*7650*/  @!P1 NANOSLEEP.SYNCS 0x989680 ;  /* 0x009896800000995d */ /* 0x002fea0003900000 */
[----:B------:R-:W1:Y:S02]  /*7660*/  @!P1 SYNCS.PHASECHK.TRANS64 P1, [R16+URZ+0xa0], R3 ;  /* 0x0000a003100095a7 */ /* 0x000e6400080210ff */
[----:B-1----:R-:W-:Y:S05]  /*7670*/  @!P1 BRA `(.L_x_99) ;  /* 0xfffffffc00f09947 */ /* 0x002fea000383ffff */
[----:B------:R-:W-:Y:S05]  /*7680*/  BRA `(.L_x_98) ;  /* 0xffffffe800887947 */ /* 0x000fea000383ffff */
        .weak           $__internal_0_$__cuda_sm10x_tcgen05_guardrail_trap_col_being_dealloced_not_returned_by_alloc
        .type           $__internal_0_$__cuda_sm10x_tcgen05_guardrail_trap_col_being_dealloced_not_returned_by_alloc,@function
        .size           $__internal_0_$__cuda_sm10x_tcgen05_guardrail_trap_col_being_dealloced_not_returned_by_alloc,($__internal_1_$__cuda_sm10x_tcgen05_guardrail_trap_phase_invalid_during_alloc - $__internal_0_$__cuda_sm10x_tcgen05_guardrail_trap_col_being_dealloced_not_returned_by_alloc)
$__internal_0_$__cuda_sm10x_tcgen05_guardrail_trap_col_being_dealloced_not_returned_by_alloc:
[----:B------:R-:W-:Y:S05]  /*7690*/  BPT.TRAP 0x1 ;  /* 0x000000040000795c */ /* 0x000fea0000300000 */
[----:B------:R-:W-:-:S04]  /*76a0*/  HFMA2 R3, -RZ, RZ, 0, 0 ;  /* 0x00000000ff037431 */ /* 0x000fc800000001ff */
[----:B------:R-:W-:Y:S05]  /*76b0*/  RET.REL.NODEC R2 `(_ZN7cutlass13device_kernelINS_4gemm6kernel13GemmUniversalIN4cute5tupleIJiiiiEEENS1_10collective13CollectiveMmaINS1_35MainloopSm100TmaUmmaWarpSpecializedILi6ELi2ELi4ENS5_IJNS4_1CILi2EEENSA_ILi1EEESC_EEEEENS5_IJNSA_ILi64EEESF_NSA_ILi256EEEEEEaNS5_IJlSC_lEEEaSI_NS4_8TiledMMAINS4_8MMA_AtomIJNS4_15SM100_MMA_S8_SSIaaiLi64ELi64ELNS4_4UMMA5MajorE0ELSN_0ELNSM_8SaturateE0EEEEEENS4_6LayoutINS5_IJSC_SC_SC_EEENS5_IJNSA_ILi0EEEST_ST_EEEEENS5_IJNS4_10UnderscoreESW_SW_EEEEENS4_13SM90_TMA_LOADENS4_14ComposedLayoutINS4_7SwizzleILi3ELi4ELi3EEENS4_18smem_ptr_flag_bitsILi8EEENSR_INS5_IJNSA_ILi8EEENSA_ILi128EEEEEENS5_IJS16_SC_EEEEEEEvNS4_8identityENS4_23SM90_TMA_LOAD_MULTICASTES1A_vS1B_EENS_8epilogue10collective18CollectiveEpilogueINS1E_23Sm100TmaWarpSpecializedILi1ELi1ELi32ELb0ELb0EEEJSH_NS5_IJNSR_ISF_SC_EES1J_EEEaSI_aSI_NS1E_6fusion15FusionCallbacksIS1I_NS1L_17LinearCombinationIaiaiLNS_15FloatRoundStyleE2EEESH_S1K_JEEENS4_5SM1004TMEM4LOAD26SM100_TMEM_LOAD_16dp32b32xESZ_NS10_INS11_ILi2ELi4ELi3EEES14_NSR_INS5_IJS15_SF_EEENS5_IJSF_SC_EEEEEEENS4_39AutoVectorizingCopyWithAssumedAlignmentILi128EEENS4_14SM90_TMA_STOREES1Z_S21_S21_EEEvvEEEEvNT_6ParamsE) ;  /* 0xffffff8802507950 */ /* 0x000fea0003c3ffff */
        .weak           $__internal_1_$__cuda_sm10x_tcgen05_guardrail_trap_phase_invalid_during_alloc
        .type           $__internal_1_$__cuda_sm10x_tcgen05_guardrail_trap_phase_invalid_during_alloc,@function
        .size           $__internal_1_$__cuda_sm10x_tcgen05_guardrail_trap_phase_invalid_during_alloc,($__internal_2_$__cuda_sm10x_tcgen05_guardrail_trap_unallocated_columns_being_dealloced - $__internal_1_$__cuda_sm10x_tcgen05_guardrail_trap_phase_invalid_during_alloc)
$__internal_1_$__cuda_sm10x_tcgen05_guardrail_trap_phase_invalid_during_alloc:
[----:B------:R-:W-:Y:S05]  /*76c0*/  BPT.TRAP 0x1 ;  /* 0x000000040000795c */ /* 0x000fea0000300000 */
[----:B------:R-:W-:-:S04]  /*76d0*/  MOV R5, 0x0 ;  /* 0x0000000000057802 */ /* 0x000fc80000000f00 */
[----:B------:R-:W-:Y:S05]  /*76e0*/  RET.REL.NODEC R4 `(_ZN7cutlass13device_kernelINS_4gemm6kernel13GemmUniversalIN4cute5tupleIJiiiiEEENS1_10collective13CollectiveMmaINS1_35MainloopSm100TmaUmmaWarpSpecializedILi6ELi2ELi4ENS5_IJNS4_1CILi2EEENSA_ILi1EEESC_EEEEENS5_IJNSA_ILi64EEESF_NSA_ILi256EEEEEEaNS5_IJlSC_lEEEaSI_NS4_8TiledMMAINS4_8MMA_AtomIJNS4_15SM100_MMA_S8_SSIaaiLi64ELi64ELNS4_4UMMA5MajorE0ELSN_0ELNSM_8SaturateE0EEEEEENS4_6LayoutINS5_IJSC_SC_SC_EEENS5_IJNSA_ILi0EEEST_ST_EEEEENS5_IJNS4_10UnderscoreESW_SW_EEEEENS4_13SM90_TMA_LOADENS4_14ComposedLayoutINS4_7SwizzleILi3ELi4ELi3EEENS4_18smem_ptr_flag_bitsILi8EEENSR_INS5_IJNSA_ILi8EEENSA_ILi128EEEEEENS5_IJS16_SC_EEEEEEEvNS4_8identityENS4_23SM90_TMA_LOAD_MULTICASTES1A_vS1B_EENS_8epilogue10collective18CollectiveEpilogueINS1E_23Sm100TmaWarpSpecializedILi1ELi1ELi32ELb0ELb0EEEJSH_NS5_IJNSR_ISF_SC_EES1J_EEEaSI_aSI_NS1E_6fusion15FusionCallbacksIS1I_NS1L_17LinearCombinationIaiaiLNS_15FloatRoundStyleE2EEESH_S1K_JEEENS4_5SM1004TMEM4LOAD26SM100_TMEM_LOAD_16dp32b32xESZ_NS10_INS11_ILi2ELi4ELi3EEES14_NSR_INS5_IJS15_SF_EEENS5_IJSF_SC_EEEEEEENS4_39AutoVectorizingCopyWithAssumedAlignmentILi128EEENS4_14SM90_TMA_STOREES1Z_S21_S21_EEEvvEEEEvNT_6ParamsE) ;  /* 0xffffff8804447950 */ /* 0x000fea0003c3ffff */
        .weak           $__internal_2_$__cuda_sm10x_tcgen05_guardrail_trap_unallocated_columns_being_dealloced
        .type           $__internal_2_$__cuda_sm10x_tcgen05_guardrail_trap_unallocated_columns_being_dealloced,@function
        .size           $__internal_2_$__cuda_sm10x_tcgen05_guardrail_trap_unallocated_columns_being_dealloced,(.L_x_141 - $__internal_2_$__cuda_sm10x_tcgen05_guardrail_trap_unallocated_columns_being_dealloced)
$__internal_2_$__cuda_sm10x_tcgen05_guardrail_trap_unallocated_columns_being_dealloced:
[----:B------:R-:W-:Y:S05]  /*76f0*/  BPT.TRAP 0x1 ;  /* 0x000000040000795c */ /* 0x000fea0000300000 */
[----:B------:R-:W-:-:S04]  /*7700*/  HFMA2 R3, -RZ, RZ, 0, 0 ;  /* 0x00000000ff037431 */ /* 0x000fc800000001ff */
[----:B------:R-:W-:Y:S05]  /*7710*/  RET.REL.NODEC R2 `(_ZN7cutlass13device_kernelINS_4gemm6kernel13GemmUniversalIN4cute5tupleIJiiiiEEENS1_10collective13CollectiveMmaINS1_35MainloopSm100TmaUmmaWarpSpecializedILi6ELi2ELi4ENS5_IJNS4_1CILi2EEENSA_ILi1EEESC_EEEEENS5_IJNSA_ILi64EEESF_NSA_ILi256EEEEEEaNS5_IJlSC_lEEEaSI_NS4_8TiledMMAINS4_8MMA_AtomIJNS4_15SM100_MMA_S8_SSIaaiLi64ELi64ELNS4_4UMMA5MajorE0ELSN_0ELNSM_8SaturateE0EEEEEENS4_6LayoutINS5_IJSC_SC_SC_EEENS5_IJNSA_ILi0EEEST_ST_EEEEENS5_IJNS4_10UnderscoreESW_SW_EEEEENS4_13SM90_TMA_LOADENS4_14ComposedLayoutINS4_7SwizzleILi3ELi4ELi3EEENS4_18smem_ptr_flag_bitsILi8EEENSR_INS5_IJNSA_ILi8EEENSA_ILi128EEEEEENS5_IJS16_SC_EEEEEEEvNS4_8identityENS4_23SM90_TMA_LOAD_MULTICASTES1A_vS1B_EENS_8epilogue10collective18CollectiveEpilogueINS1E_23Sm100TmaWarpSpecializedILi1ELi1ELi32ELb0ELb0EEEJSH_NS5_IJNSR_ISF_SC_EES1J_EEEaSI_aSI_NS1E_6fusion15FusionCallbacksIS1I_NS1L_17LinearCombinationIaiaiLNS_15FloatRoundStyleE2EEESH_S1K_JEEENS4_5SM1004TMEM4LOAD26SM100_TMEM_LOAD_16dp32b32xESZ_NS10_INS11_ILi2ELi4ELi3EEES14_NSR_INS5_IJS15_SF_EEENS5_IJSF_SC_EEEEEEENS4_39AutoVectorizingCopyWithAssumedAlignmentILi128EEENS4_14SM90_TMA_STOREES1Z_S21_S21_EEEvvEEEEvNT_6ParamsE) ;  /* 0xffffff8802387950 */ /* 0x000fea0003c3ffff */
.L_x_140:
[----:B------:R-:W-:-:S00]  /*7720*/  BRA `(.L_x_140) ;  /* 0xfffffffc00fc7947 */ /* 0x000fc0000383ffff */
[----:B------:R-:W-:-:S00]  /*7730*/  NOP ;  /* 0x0000000000007918 */ /* 0x000fc00000000000 */
        /* <DEDUP_REMOVED lines=12> */
.L_x_141:


//--------------------- .nv.global.init           --------------------------
	.section	.nv.global.init,"aw",@progbits
.nv.global.init:
	.type		$str$27,@object
	.size		$str$27,($str$28 - $str$27)
$str$27:
        /*0000*/ 	.byte	0x28, 0x61, 0x64, 0x64, 0x72, 0x65, 0x73, 0x73, 0x20, 0x26, 0x20, 0x6d, 0x61, 0x73, 0x6b, 0x29
        /*0010*/ 	.byte	0x20, 0x3d, 0x3d, 0x20, 0x30, 0x00
	.type		$str$28,@object
	.size		$str$28,($str$26 - $str$28)
$str$28:
        /*0016*/ 	.byte	0x2f, 0x74, 0x6d, 0x70, 0x2f, 0x63, 0x75, 0x74, 0x6c, 0x61, 0x73, 0x73, 0x5f, 0x73, 0x77, 0x65
        /*0026*/ 	.byte	0x65, 0x70, 0x5f, 0x73, 0x72, 0x63, 0x2f, 0x69, 0x6e, 0x63, 0x6c, 0x75, 0x64, 0x65, 0x2f, 0x63
        /*0036*/ 	.byte	0x75, 0x74, 0x65, 0x2f, 0x70, 0x6f, 0x69, 0x6e, 0x74, 0x65, 0x72, 0x5f, 0x66, 0x6c, 0x61, 0x67
        /*0046*/ 	.byte	0x67, 0x65, 0x64, 0x2e, 0x68, 0x70, 0x70, 0x00
	.type		$str$26,@object
	.size		$str$26,($str$25 - $str$26)
$str$26:
        /*004e*/ 	.byte	0x2f, 0x74, 0x6d, 0x70, 0x2f, 0x63, 0x75, 0x74, 0x6c, 0x61, 0x73, 0x73, 0x5f, 0x73, 0x77, 0x65
        /*005e*/ 	.byte	0x65, 0x70, 0x5f, 0x73, 0x72, 0x63, 0x2f, 0x69, 0x6e, 0x63, 0x6c, 0x75, 0x64, 0x65, 0x2f, 0x63
        /*006e*/ 	.byte	0x75, 0x74, 0x65, 0x2f, 0x61, 0x74, 0x6f, 0x6d, 0x2f, 0x63, 0x6f, 0x70, 0x79, 0x5f, 0x74, 0x72
        /*007e*/ 	.byte	0x61, 0x69, 0x74, 0x73, 0x5f, 0x73, 0x6d, 0x31, 0x30, 0x30, 0x2e, 0x68, 0x70, 0x70, 0x00
	.type		$str$25,@object
	.size		$str$25,(__unnamed_1 - $str$25)
$str$25:
        /*008d*/ 	.byte	0x28, 0x28, 0x75, 0x69, 0x6e, 0x74, 0x33, 0x32, 0x5f, 0x74, 0x28, 0x74, 0x68, 0x72, 0x65, 0x61
        /*009d*/ 	.byte	0x64, 0x49, 0x64, 0x78, 0x2e, 0x78, 0x29, 0x20, 0x2f, 0x20, 0x33, 0x32, 0x29, 0x20, 0x25, 0x20
        /*00ad*/ 	.byte	0x34, 0x29, 0x20, 0x3d, 0x3d, 0x20, 0x28, 0x28, 0x28, 0x74, 0x6d, 0x65, 0x6d, 0x5f, 0x61, 0x64
        /*00bd*/ 	.byte	0x64, 0x72, 0x20, 0x3e, 0x3e, 0x20, 0x31, 0x36, 0x29, 0x20, 0x2f, 0x20, 0x33, 0x32, 0x29, 0x20
        /*00cd*/ 	.byte	0x25, 0x20, 0x34, 0x29, 0x00
	.type		__unnamed_1,@object
	.size		__unnamed_1,(__unnamed_2 - __unnamed_1)
__unnamed_1:
        /*00d2*/ 	.byte	0x61, 0x75, 0x74, 0x6f, 0x20, 0x63, 0x75, 0x74, 0x65, 0x3a, 0x3a, 0x61, 0x73, 0x5f, 0x70, 0x6f
        /* <DEDUP_REMOVED lines=24> */
        /*0262*/ 	.byte	0x00
	.type		__unnamed_2,@object
	.size		__unnamed_2,(.L_2 - __unnamed_2)
__unnamed_2:
        /* <DEDUP_REMOVED lines=41> */
.L_2:


//--------------------- .nv.shared._ZN7cutlass13device_kernelINS_4gemm6kernel13GemmUniversalIN4cute5tupleIJiiiiEEENS1_10collective13CollectiveMmaINS1_35MainloopSm100TmaUmmaWarpSpecializedILi6ELi2ELi4ENS5_IJNS4_1CILi2EEENSA_ILi1EEESC_EEEEENS5_IJNSA_ILi64EEESF_NSA_ILi256EEEEEEaNS5_IJlSC_lEEEaSI_NS4_8TiledMMAINS4_8MMA_AtomIJNS4_15SM100_MMA_S8_SSIaaiLi64ELi64ELNS4_4UMMA5MajorE0ELSN_0ELNSM_8SaturateE0EEEEEENS4_6LayoutINS5_IJSC_SC_SC_EEENS5_IJNSA_ILi0EEEST_ST_EEEEENS5_IJNS4_10UnderscoreESW_SW_EEEEENS4_13SM90_TMA_LOADENS4_14ComposedLayoutINS4_7SwizzleILi3ELi4ELi3EEENS4_18smem_ptr_flag_bitsILi8EEENSR_INS5_IJNSA_ILi8EEENSA_ILi128EEEEEENS5_IJS16_SC_EEEEEEEvNS4_8identityENS4_23SM90_TMA_LOAD_MULTICASTES1A_vS1B_EENS_8epilogue10collective18CollectiveEpilogueINS1E_23Sm100TmaWarpSpecializedILi1ELi1ELi32ELb0ELb0EEEJSH_NS5_IJNSR_ISF_SC_EES1J_EEEaSI_aSI_NS1E_6fusion15FusionCallbacksIS1I_NS1L_17LinearCombinationIaiaiLNS_15FloatRoundStyleE2EEESH_S1K_JEEENS4_5SM1004TMEM4LOAD26SM100_TMEM_LOAD_16dp32b32xESZ_NS10_INS11_ILi2ELi4ELi3EEES14_NSR_INS5_IJS15_SF_EEENS5_IJSF_SC_EEEEEEENS4_39AutoVectorizingCopyWithAssumedAlignmentILi128EEENS4_14SM90_TMA_STOREES1Z_S21_S21_EEEvvEEEEvNT_6ParamsE --------------------------
	.section	.nv.shared._ZN7cutlass13device_kernelINS_4gemm6kernel13GemmUniversalIN4cute5tupleIJiiiiEEENS1_10collective13CollectiveMmaINS1_35MainloopSm100TmaUmmaWarpSpecializedILi6ELi2ELi4ENS5_IJNS4_1CILi2EEENSA_ILi1EEESC_EEEEENS5_IJNSA_ILi64EEESF_NSA_ILi256EEEEEEaNS5_IJlSC_lEEEaSI_NS4_8TiledMMAINS4_8MMA_AtomIJNS4_15SM100_MMA_S8_SSIaaiLi64ELi64ELNS4_4UMMA5MajorE0ELSN_0ELNSM_8SaturateE0EEEEEENS4_6LayoutINS5_IJSC_SC_SC_EEENS5_IJNSA_ILi0EEEST_ST_EEEEENS5_IJNS4_10UnderscoreESW_SW_EEEEENS4_13SM90_TMA_LOADENS4_14ComposedLayoutINS4_7SwizzleILi3ELi4ELi3EEENS4_18smem_ptr_flag_bitsILi8EEENSR_INS5_IJNSA_ILi8EEENSA_ILi128EEEEEENS5_IJS16_SC_EEEEEEEvNS4_8identityENS4_23SM90_TMA_LOAD_MULTICASTES1A_vS1B_EENS_8epilogue10collective18CollectiveEpilogueINS1E_23Sm100TmaWarpSpecializedILi1ELi1ELi32ELb0ELb0EEEJSH_NS5_IJNSR_ISF_SC_EES1J_EEEaSI_aSI_NS1E_6fusion15FusionCallbacksIS1I_NS1L_17LinearCombinationIaiaiLNS_15FloatRoundStyleE2EEESH_S1K_JEEENS4_5SM1004TMEM4LOAD26SM100_TMEM_LOAD_16dp32b32xESZ_NS10_INS11_ILi2ELi4ELi3EEES14_NSR_INS5_IJS15_SF_EEENS5_IJSF_SC_EEEEEEENS4_39AutoVectorizingCopyWithAssumedAlignmentILi128EEENS4_14SM90_TMA_STOREES1Z_S21_S21_EEEvvEEEEvNT_6ParamsE,"aw",@nobits
	.sectionflags	@""
	.align	16
	.zero		1024


//--------------------- .nv.shared.reserved.0     --------------------------
	.section	.nv.shared.reserved.0,"aw",@nobits
	.weak		__nv_reservedSMEM_offset_0_alias
	.size		__nv_reservedSMEM_offset_0_alias, 0, 64
	.other		__nv_reservedSMEM_offset_0_alias,@"STO_CUDA_RESERVED_SHARED STV_DEFAULT"
__nv_reservedSMEM_offset_0_alias:
	.zero		0
.nv.shared.reserved.0:
	.zero		64
	.weak		__nv_reservedSMEM_tcgen05_partition
	.type		__nv_reservedSMEM_tcgen05_partition,@object
	.size		__nv_reservedSMEM_tcgen05_partition,(.L_0 - __nv_reservedSMEM_tcgen05_partition)
__nv_reservedSMEM_tcgen05_partition:
	.zero		32
.L_0:


//--------------------- .nv.global                --------------------------
	.section	.nv.global,"aw",@nobits
.nv.global:
	.type		_ZN40_INTERNAL_91a1379f_4_k_cu_0029e1a3_364794cute1_E,@object
	.size		_ZN40_INTERNAL_91a1379f_4_k_cu_0029e1a3_364794cute1_E,(_ZN40_INTERNAL_91a1379f_4_k_cu_0029e1a3_364794cuda3std3__45__cpo6cbeginE - _ZN40_INTERNAL_91a1379f_4_k_cu_0029e1a3_364794cute1_E)
_ZN40_INTERNAL_91a1379f_4_k_cu_0029e1a3_364794cute1_E:
	.zero		1
	.type		_ZN40_INTERNAL_91a1379f_4_k_cu_0029e1a3_364794cuda3std3__45__cpo6cbeginE,@object
	.size		_ZN40_INTERNAL_91a1379f_4_k_cu_0029e1a3_364794cuda3std3__45__cpo6cbeginE,(_ZN40_INTERNAL_91a1379f_4_k_cu_0029e1a3_364794cuda3std3__48in_placeE - _ZN40_INTERNAL_91a1379f_4_k_cu_0029e1a3_364794cuda3std3__45__cpo6cbeginE)
_ZN40_INTERNAL_91a1379f_4_k_cu_0029e1a3_364794cuda3std3__45__cpo6cbeginE:
	.zero		1
	.type		_ZN40_INTERNAL_91a1379f_4_k_cu_0029e1a3_364794cuda3std3__48in_placeE,@object
	.size		_ZN40_INTERNAL_91a1379f_4_k_cu_0029e1a3_364794cuda3std3__48in_placeE,(_ZN40_INTERNAL_91a1379f_4_k_cu_0029e1a3_364794cuda3std6ranges3__45__cpo9iter_moveE - _ZN40_INTERNAL_91a1379f_4_k_cu_0029e1a3_364794cuda3std3__48in_placeE)
_ZN40_INTERNAL_91a1379f_4_k_cu_0029e1a3_364794cuda3std3__48in_placeE:
	.zero		1
	.type		_ZN40_INTERNAL_91a1379f_4_k_cu_0029e1a3_364794cuda3std6ranges3__45__cpo9iter_moveE,@object
	.size		_ZN40_INTERNAL_91a1379f_4_k_cu_0029e1a3_364794cuda3std6ranges3__45__cpo9iter_moveE,(_ZN40_INTERNAL_91a1379f_4_k_cu_0029e1a3_364794cuda3std3__45__cpo5beginE - _ZN40_INTERNAL_91a1379f_4_k_cu_0029e1a3_364794cuda3std6ranges3__45__cpo9iter_moveE)
_ZN40_INTERNAL_91a1379f_4_k_cu_0029e1a3_364794cuda3std6ranges3__45__cpo9iter_moveE:
	.zero		1
	.type		_ZN40_INTERNAL_91a1379f_4_k_cu_0029e1a3_364794cuda3std3__45__cpo5beginE,@object
	.size		_ZN40_INTERNAL_91a1379f_4_k_cu_0029e1a3_364794cuda3std3__45__cpo5beginE,(_ZN40_INTERNAL_91a1379f_4_k_cu_0029e1a3_364794cuda3std3__442_GLOBAL__N__91a1379f_4_k_cu_0029e1a3_364796ignoreE - _ZN40_INTERNAL_91a1379f_4_k_cu_0029e1a3_364794cuda3std3__45__cpo5beginE)
_ZN40_INTERNAL_91a1379f_4_k_cu_0029e1a3_364794cuda3std3__45__cpo5beginE:
	.zero		1
	.type		_ZN40_INTERNAL_91a1379f_4_k_cu_0029e1a3_364794cuda3std3__442_GLOBAL__N__91a1379f_4_k_cu_0029e1a3_364796ignoreE,@object
	.size		_ZN40_INTERNAL_91a1379f_4_k_cu_0029e1a3_364794cuda3std3__442_GLOBAL__N__91a1379f_4_k_cu_0029e1a3_364796ignoreE,(_ZN40_INTERNAL_91a1379f_4_k_cu_0029e1a3_364794cute7productE - _ZN40_INTERNAL_91a1379f_4_k_cu_0029e1a3_364794cuda3std3__442_GLOBAL__N__91a1379f_4_k_cu_0029e1a3_364796ignoreE)
_ZN40_INTERNAL_91a1379f_4_k_cu_0029e1a3_364794cuda3std3__442_GLOBAL__N__91a1379f_4_k_cu_0029e1a3_364796ignoreE:
	.zero		1
	.type		_ZN40_INTERNAL_91a1379f_4_k_cu_0029e1a3_364794cute7productE,@object
	.size		_ZN40_INTERNAL_91a1379f_4_k_cu_0029e1a3_364794cute7productE,(_ZN40_INTERNAL_91a1379f_4_k_cu_0029e1a3_364794cuda3std3__45__cpo3endE - _ZN40_INTERNAL_91a1379f_4_k_cu_0029e1a3_364794cute7productE)
_ZN40_INTERNAL_91a1379f_4_k_cu_0029e1a3_364794cute7productE:
	.zero		1
	.type		_ZN40_INTERNAL_91a1379f_4_k_cu_0029e1a3_364794cuda3std3__45__cpo3endE,@object
	.size		_ZN40_INTERNAL_91a1379f_4_k_cu_0029e1a3_364794cuda3std3__45__cpo3endE,(_ZN40_INTERNAL_91a1379f_4_k_cu_0029e1a3_364794cuda3std3__419piecewise_constructE - _ZN40_INTERNAL_91a1379f_4_k_cu_0029e1a3_364794cuda3std3__45__cpo3endE)
_ZN40_INTERNAL_91a1379f_4_k_cu_0029e1a3_364794cuda3std3__45__cpo3endE:
	.zero		1
	.type		_ZN40_INTERNAL_91a1379f_4_k_cu_0029e1a3_364794cuda3std3__419piecewise_constructE,@object
	.size		_ZN40_INTERNAL_91a1379f_4_k_cu_0029e1a3_364794cuda3std3__419piecewise_constructE,(_ZN40_INTERNAL_91a1379f_4_k_cu_0029e1a3_364794cuda3std3__45__cpo4cendE - _ZN40_INTERNAL_91a1379f_4_k_cu_0029e1a3_364794cuda3std3__419piecewise_constructE)
_ZN40_INTERNAL_91a1379f_4_k_cu_0029e1a3_364794cuda3std3__419piecewise_constructE:
	.zero		1
	.type		_ZN40_INTERNAL_91a1379f_4_k_cu_0029e1a3_364794cuda3std3__45__cpo4cendE,@object
	.size		_ZN40_INTERNAL_91a1379f_4_k_cu_0029e1a3_364794cuda3std3__45__cpo4cendE,(_ZN40_INTERNAL_91a1379f_4_k_cu_0029e1a3_364794cuda3std6ranges3__45__cpo4swapE - _ZN40_INTERNAL_91a1379f_4_k_cu_0029e1a3_364794cuda3std3__45__cpo4cendE)
_ZN40_INTERNAL_91a1379f_4_k_cu_0029e1a3_364794cuda3std3__45__cpo4cendE:
	.zero		1
	.type		_ZN40_INTERNAL_91a1379f_4_k_cu_0029e1a3_364794cuda3std6ranges3__45__cpo4swapE,@object
	.size		_ZN40_INTERNAL_91a1379f_4_k_cu_0029e1a3_364794cuda3std6ranges3__45__cpo4swapE,(.L_10 - _ZN40_INTERNAL_91a1379f_4_k_cu_0029e1a3_364794cuda3std6ranges3__45__cpo4swapE)
_ZN40_INTERNAL_91a1379f_4_k_cu_0029e1a3_364794cuda3std6ranges3__45__cpo4swapE:
	.zero		1
.L_10:


//--------------------- .nv.constant0._ZN7cutlass13device_kernelINS_4gemm6kernel13GemmUniversalIN4cute5tupleIJiiiiEEENS1_10collective13CollectiveMmaINS1_35MainloopSm100TmaUmmaWarpSpecializedILi6ELi2ELi4ENS5_IJNS4_1CILi2EEENSA_ILi1EEESC_EEEEENS5_IJNSA_ILi64EEESF_NSA_ILi256EEEEEEaNS5_IJlSC_lEEEaSI_NS4_8TiledMMAINS4_8MMA_AtomIJNS4_15SM100_MMA_S8_SSIaaiLi64ELi64ELNS4_4UMMA5MajorE0ELSN_0ELNSM_8SaturateE0EEEEEENS4_6LayoutINS5_IJSC_SC_SC_EEENS5_IJNSA_ILi0EEEST_ST_EEEEENS5_IJNS4_10UnderscoreESW_SW_EEEEENS4_13SM90_TMA_LOADENS4_14ComposedLayoutINS4_7SwizzleILi3ELi4ELi3EEENS4_18smem_ptr_flag_bitsILi8EEENSR_INS5_IJNSA_ILi8EEENSA_ILi128EEEEEENS5_IJS16_SC_EEEEEEEvNS4_8identityENS4_23SM90_TMA_LOAD_MULTICASTES1A_vS1B_EENS_8epilogue10collective18CollectiveEpilogueINS1E_23Sm100TmaWarpSpecializedILi1ELi1ELi32ELb0ELb0EEEJSH_NS5_IJNSR_ISF_SC_EES1J_EEEaSI_aSI_NS1E_6fusion15FusionCallbacksIS1I_NS1L_17LinearCombinationIaiaiLNS_15FloatRoundStyleE2EEESH_S1K_JEEENS4_5SM1004TMEM4LOAD26SM100_TMEM_LOAD_16dp32b32xESZ_NS10_INS11_ILi2ELi4ELi3EEES14_NSR_INS5_IJS15_SF_EEENS5_IJSF_SC_EEEEEEENS4_39AutoVectorizingCopyWithAssumedAlignmentILi128EEENS4_14SM90_TMA_STOREES1Z_S21_S21_EEEvvEEEEvNT_6ParamsE --------------------------
	.section	.nv.constant0._ZN7cutlass13device_kernelINS_4gemm6kernel13GemmUniversalIN4cute5tupleIJiiiiEEENS1_10collective13CollectiveMmaINS1_35MainloopSm100TmaUmmaWarpSpecializedILi6ELi2ELi4ENS5_IJNS4_1CILi2EEENSA_ILi1EEESC_EEEEENS5_IJNSA_ILi64EEESF_NSA_ILi256EEEEEEaNS5_IJlSC_lEEEaSI_NS4_8TiledMMAINS4_8MMA_AtomIJNS4_15SM100_MMA_S8_SSIaaiLi64ELi64ELNS4_4UMMA5MajorE0ELSN_0ELNSM_8SaturateE0EEEEEENS4_6LayoutINS5_IJSC_SC_SC_EEENS5_IJNSA_ILi0EEEST_ST_EEEEENS5_IJNS4_10UnderscoreESW_SW_EEEEENS4_13SM90_TMA_LOADENS4_14ComposedLayoutINS4_7SwizzleILi3ELi4ELi3EEENS4_18smem_ptr_flag_bitsILi8EEENSR_INS5_IJNSA_ILi8EEENSA_ILi128EEEEEENS5_IJS16_SC_EEEEEEEvNS4_8identityENS4_23SM90_TMA_LOAD_MULTICASTES1A_vS1B_EENS_8epilogue10collective18CollectiveEpilogueINS1E_23Sm100TmaWarpSpecializedILi1ELi1ELi32ELb0ELb0EEEJSH_NS5_IJNSR_ISF_SC_EES1J_EEEaSI_aSI_NS1E_6fusion15FusionCallbacksIS1I_NS1L_17LinearCombinationIaiaiLNS_15FloatRoundStyleE2EEESH_S1K_JEEENS4_5SM1004TMEM4LOAD26SM100_TMEM_LOAD_16dp32b32xESZ_NS10_INS11_ILi2ELi4ELi3EEES14_NSR_INS5_IJS15_SF_EEENS5_IJSF_SC_EEEEEEENS4_39AutoVectorizingCopyWithAssumedAlignmentILi128EEENS4_14SM90_TMA_STOREES1Z_S21_S21_EEEvvEEEEvNT_6ParamsE,"a",@progbits
	.sectionflags	@""
	.align	4
.nv.constant0._ZN7cutlass13device_kernelINS_4gemm6kernel13GemmUniversalIN4cute5tupleIJiiiiEEENS1_10collective13CollectiveMmaINS1_35MainloopSm100TmaUmmaWarpSpecializedILi6ELi2ELi4ENS5_IJNS4_1CILi2EEENSA_ILi1EEESC_EEEEENS5_IJNSA_ILi64EEESF_NSA_ILi256EEEEEEaNS5_IJlSC_lEEEaSI_NS4_8TiledMMAINS4_8MMA_AtomIJNS4_15SM100_MMA_S8_SSIaaiLi64ELi64ELNS4_4UMMA5MajorE0ELSN_0ELNSM_8SaturateE0EEEEEENS4_6LayoutINS5_IJSC_SC_SC_EEENS5_IJNSA_ILi0EEEST_ST_EEEEENS5_IJNS4_10UnderscoreESW_SW_EEEEENS4_13SM90_TMA_LOADENS4_14ComposedLayoutINS4_7SwizzleILi3ELi4ELi3EEENS4_18smem_ptr_flag_bitsILi8EEENSR_INS5_IJNSA_ILi8EEENSA_ILi128EEEEEENS5_IJS16_SC_EEEEEEEvNS4_8identityENS4_23SM90_TMA_LOAD_MULTICASTES1A_vS1B_EENS_8epilogue10collective18CollectiveEpilogueINS1E_23Sm100TmaWarpSpecializedILi1ELi1ELi32ELb0ELb0EEEJSH_NS5_IJNSR_ISF_SC_EES1J_EEEaSI_aSI_NS1E_6fusion15FusionCallbacksIS1I_NS1L_17LinearCombinationIaiaiLNS_15FloatRoundStyleE2EEESH_S1K_JEEENS4_5SM1004TMEM4LOAD26SM100_TMEM_LOAD_16dp32b32xESZ_NS10_INS11_ILi2ELi4ELi3EEES14_NSR_INS5_IJS15_SF_EEENS5_IJSF_SC_EEEEEEENS4_39AutoVectorizingCopyWithAssumedAlignmentILi128EEENS4_14SM90_TMA_STOREES1Z_S21_S21_EEEvvEEEEvNT_6ParamsE:
	.zero		2944


//--------------------- SYMBOLS --------------------------

	.type		.nv.reservedSmem.offset0,@object
	.size		.nv.reservedSmem.offset0,0x4
	.type		.nv.reservedSmem.cap,@object
	.size		.nv.reservedSmem.cap,0x4
	.type		__assertfail,@function
